// auto-generated by cutlass_sweep.gemm — config: {"arch": "sm_100", "cluster_m": 1, "cluster_n": 1, "dtype": "fp16", "dtype_b": "fp16", "layout": "tn", "stages": 0, "tile_k": 32, "tile_m": 64, "tile_n": 256}
#include "cutlass/cutlass.h"
#include "cutlass/gemm/collective/collective_builder.hpp"
#include "cutlass/gemm/device/gemm_universal_adapter.h"
#include "cutlass/gemm/kernel/gemm_universal.hpp"
#include "cutlass/epilogue/collective/collective_builder.hpp"

using ElemA = cutlass::half_t;
using ElemB = cutlass::half_t;
using ElemCD = cutlass::half_t;
using Acc  = float;
using TileShape    = cute::Shape<cute::_64, cute::_256, cute::_32>;
using ClusterShape = cute::Shape<cute::_1, cute::_1, cute::_1>;

using CollectiveEpilogue = typename cutlass::epilogue::collective::CollectiveBuilder<
    cutlass::arch::Sm100, cutlass::arch::OpClassTensorOp,
    TileShape, ClusterShape,
    cutlass::epilogue::collective::EpilogueTileAuto,
    Acc, Acc,
    ElemCD, cutlass::layout::RowMajor, 128 / cutlass::sizeof_bits<ElemCD>::value,
    ElemCD, cutlass::layout::RowMajor, 128 / cutlass::sizeof_bits<ElemCD>::value,
    cutlass::epilogue::collective::EpilogueScheduleAuto
  >::CollectiveOp;

using CollectiveMainloop = typename cutlass::gemm::collective::CollectiveBuilder<
    cutlass::arch::Sm100, cutlass::arch::OpClassTensorOp,
    ElemA, cutlass::layout::ColumnMajor, 128 / cutlass::sizeof_bits<ElemA>::value,
    ElemB, cutlass::layout::RowMajor, 128 / cutlass::sizeof_bits<ElemB>::value,
    Acc,
    TileShape, ClusterShape,
    cutlass::gemm::collective::StageCountAutoCarveout<static_cast<int>(sizeof(typename CollectiveEpilogue::SharedStorage))>,
    cutlass::gemm::collective::KernelScheduleAuto
  >::CollectiveOp;

using GemmKernel = cutlass::gemm::kernel::GemmUniversal<
    cute::Shape<int,int,int,int>,
    CollectiveMainloop,
    CollectiveEpilogue
>;
using Gemm = cutlass::gemm::device::GemmUniversalAdapter<GemmKernel>;

// Force the device kernel symbol into the cubin without needing a host main.
auto* _anchor = &cutlass::device_kernel<GemmKernel>;


// ===== COMPILED SASS (sm_100a) =====

	.target	sm_100a

	.elftype	@"ET_EXEC"


//--------------------- .note.nv.tkinfo           --------------------------
	.section	.note.nv.tkinfo,"",@"SHT_NOTE"
	.sectionflags	@"SHF_NOTE_NV_TKINFO"
	.tkinfo
        /*0018*/ 	.word	0x00000002
        /*0030*/ 	.string	""
        /*0030*/ 	.string	"ptxas"
        /*0030*/ 	.string	"Cuda compilation tools, release 13.0, V13.0.88"
        /*0030*/ 	.string	"Build cuda_13.0.r13.0/compiler.36424714_0"
        /*0030*/ 	.string	"-arch sm_100a -m 64 "



//--------------------- .note.nv.cuinfo           --------------------------
	.section	.note.nv.cuinfo,"",@"SHT_NOTE"
	.sectionflags	@"SHF_NOTE_NV_CUINFO"
        /*0018*/ 	.short	0x0002
        /*001a*/ 	.short	0x0064
        /*001c*/ 	.short	0x0082
	.zero		2


//--------------------- .nv.info                  --------------------------
	.section	.nv.info,"",@"SHT_CUDA_INFO"
	.align	4


	//----- nvinfo : EIATTR_REGCOUNT
	.align		4
        /*0000*/ 	.byte	0x04, 0x2f
        /*0002*/ 	.short	(.L_19 - .L_18)
	.align		4
.L_18:
        /*0004*/ 	.word	index@(_ZN7cutlass13device_kernelINS_4gemm6kernel13GemmUniversalIN4cute5tupleIJiiiiEEENS1_10collective13CollectiveMmaINS1_35MainloopSm100TmaUmmaWarpSpecializedILi9ELi2ELi4ENS5_IJNS4_1CILi1EEESB_SB_EEEEENS5_IJNSA_ILi64EEENSA_ILi256EEENSA_ILi32EEEEEENS_6half_tENS5_IJSB_llEEESI_SJ_NS4_8TiledMMAINS4_8MMA_AtomIJNS4_20SM100_MMA_F16BF16_SSISI_SI_fLi64ELi256ELNS4_4UMMA5MajorE1ELSO_1ELNSN_7ScaleInE0ELSP_0EEEEEENS4_6LayoutISC_NS5_IJNSA_ILi0EEEST_ST_EEEEENS5_IJNS4_10UnderscoreESW_SW_EEEEENS4_13SM90_TMA_LOADENS4_14ComposedLayoutINS4_7SwizzleILi3ELi4ELi3EEENS4_18smem_ptr_flag_bitsILi16EEENSS_INS5_IJSE_NSA_ILi8EEEEEENS5_IJSB_SE_EEEEEEEvNS4_8identityESZ_S19_vS1A_EENS_8epilogue10collective18CollectiveEpilogueINS1C_23Sm100TmaWarpSpecializedILi4ELi2ELi32ELb1ELb0EEEJSH_NS5_IJNSS_ISE_SB_EES1H_EEESI_NS5_IJlSB_lEEESI_S1J_NS1C_6fusion15FusionCallbacksIS1G_NS1K_17LinearCombinationISI_fSI_fLNS_15FloatRoundStyleE2EEESH_S1I_JEEENS4_5SM1004TMEM4LOAD26SM100_TMEM_LOAD_16dp256b8xESZ_NS10_IS12_S14_NSS_INS5_IJS15_SE_EEENS5_IJSE_SB_EEEEEEENS4_17SM75_U32x4_LDSM_NENS4_14SM90_TMA_STOREES1X_NS4_17SM90_U32x4_STSM_NENS4_39AutoVectorizingCopyWithAssumedAlignmentILi128EEEEEEvvEEEEvNT_6ParamsE)
        /*0008*/ 	.word	0x00000070


	//----- nvinfo : EIATTR_FRAME_SIZE
	.align		4
.L_19:
        /*000c*/ 	.byte	0x04, 0x11
        /*000e*/ 	.short	(.L_21 - .L_20)
	.align		4
.L_20:
        /*0010*/ 	.word	index@($__internal_2_$__cuda_sm10x_tcgen05_guardrail_trap_unallocated_columns_being_dealloced)
        /*0014*/ 	.word	0x00000000


	//----- nvinfo : EIATTR_FRAME_SIZE
	.align		4
.L_21:
        /*0018*/ 	.byte	0x04, 0x11
        /*001a*/ 	.short	(.L_23 - .L_22)
	.align		4
.L_22:
        /*001c*/ 	.word	index@($__internal_1_$__cuda_sm10x_tcgen05_guardrail_trap_phase_invalid_during_alloc)
        /*0020*/ 	.word	0x00000000


	//----- nvinfo : EIATTR_FRAME_SIZE
	.align		4
.L_23:
        /*0024*/ 	.byte	0x04, 0x11
        /*0026*/ 	.short	(.L_25 - .L_24)
	.align		4
.L_24:
        /*0028*/ 	.word	index@($__internal_0_$__cuda_sm10x_tcgen05_guardrail_trap_col_being_dealloced_not_returned_by_alloc)
        /*002c*/ 	.word	0x00000000


	//----- nvinfo : EIATTR_FRAME_SIZE
	.align		4
.L_25:
        /*0030*/ 	.byte	0x04, 0x11
        /*0032*/ 	.short	(.L_27 - .L_26)
	.align		4
.L_26:
        /*0034*/ 	.word	index@(_ZN7cutlass13device_kernelINS_4gemm6kernel13GemmUniversalIN4cute5tupleIJiiiiEEENS1_10collective13CollectiveMmaINS1_35MainloopSm100TmaUmmaWarpSpecializedILi9ELi2ELi4ENS5_IJNS4_1CILi1EEESB_SB_EEEEENS5_IJNSA_ILi64EEENSA_ILi256EEENSA_ILi32EEEEEENS_6half_tENS5_IJSB_llEEESI_SJ_NS4_8TiledMMAINS4_8MMA_AtomIJNS4_20SM100_MMA_F16BF16_SSISI_SI_fLi64ELi256ELNS4_4UMMA5MajorE1ELSO_1ELNSN_7ScaleInE0ELSP_0EEEEEENS4_6LayoutISC_NS5_IJNSA_ILi0EEEST_ST_EEEEENS5_IJNS4_10UnderscoreESW_SW_EEEEENS4_13SM90_TMA_LOADENS4_14ComposedLayoutINS4_7SwizzleILi3ELi4ELi3EEENS4_18smem_ptr_flag_bitsILi16EEENSS_INS5_IJSE_NSA_ILi8EEEEEENS5_IJSB_SE_EEEEEEEvNS4_8identityESZ_S19_vS1A_EENS_8epilogue10collective18CollectiveEpilogueINS1C_23Sm100TmaWarpSpecializedILi4ELi2ELi32ELb1ELb0EEEJSH_NS5_IJNSS_ISE_SB_EES1H_EEESI_NS5_IJlSB_lEEESI_S1J_NS1C_6fusion15FusionCallbacksIS1G_NS1K_17LinearCombinationISI_fSI_fLNS_15FloatRoundStyleE2EEESH_S1I_JEEENS4_5SM1004TMEM4LOAD26SM100_TMEM_LOAD_16dp256b8xESZ_NS10_IS12_S14_NSS_INS5_IJS15_SE_EEENS5_IJSE_SB_EEEEEEENS4_17SM75_U32x4_LDSM_NENS4_14SM90_TMA_STOREES1X_NS4_17SM90_U32x4_STSM_NENS4_39AutoVectorizingCopyWithAssumedAlignmentILi128EEEEEEvvEEEEvNT_6ParamsE)
        /*0038*/ 	.word	0x00000000


	//----- nvinfo : EIATTR_MIN_STACK_SIZE
	.align		4
.L_27:
        /*003c*/ 	.byte	0x04, 0x12
        /*003e*/ 	.short	(.L_29 - .L_28)
	.align		4
.L_28:
        /*0040*/ 	.word	index@(_ZN7cutlass13device_kernelINS_4gemm6kernel13GemmUniversalIN4cute5tupleIJiiiiEEENS1_10collective13CollectiveMmaINS1_35MainloopSm100TmaUmmaWarpSpecializedILi9ELi2ELi4ENS5_IJNS4_1CILi1EEESB_SB_EEEEENS5_IJNSA_ILi64EEENSA_ILi256EEENSA_ILi32EEEEEENS_6half_tENS5_IJSB_llEEESI_SJ_NS4_8TiledMMAINS4_8MMA_AtomIJNS4_20SM100_MMA_F16BF16_SSISI_SI_fLi64ELi256ELNS4_4UMMA5MajorE1ELSO_1ELNSN_7ScaleInE0ELSP_0EEEEEENS4_6LayoutISC_NS5_IJNSA_ILi0EEEST_ST_EEEEENS5_IJNS4_10UnderscoreESW_SW_EEEEENS4_13SM90_TMA_LOADENS4_14ComposedLayoutINS4_7SwizzleILi3ELi4ELi3EEENS4_18smem_ptr_flag_bitsILi16EEENSS_INS5_IJSE_NSA_ILi8EEEEEENS5_IJSB_SE_EEEEEEEvNS4_8identityESZ_S19_vS1A_EENS_8epilogue10collective18CollectiveEpilogueINS1C_23Sm100TmaWarpSpecializedILi4ELi2ELi32ELb1ELb0EEEJSH_NS5_IJNSS_ISE_SB_EES1H_EEESI_NS5_IJlSB_lEEESI_S1J_NS1C_6fusion15FusionCallbacksIS1G_NS1K_17LinearCombinationISI_fSI_fLNS_15FloatRoundStyleE2EEESH_S1I_JEEENS4_5SM1004TMEM4LOAD26SM100_TMEM_LOAD_16dp256b8xESZ_NS10_IS12_S14_NSS_INS5_IJS15_SE_EEENS5_IJSE_SB_EEEEEEENS4_17SM75_U32x4_LDSM_NENS4_14SM90_TMA_STOREES1X_NS4_17SM90_U32x4_STSM_NENS4_39AutoVectorizingCopyWithAssumedAlignmentILi128EEEEEEvvEEEEvNT_6ParamsE)
        /*0044*/ 	.word	0x00000000
.L_29:


//--------------------- .nv.compat                --------------------------
	.section	.nv.compat,"",@"SHT_CUDA_COMPAT_INFO"
	.align	4
        /*0000*/ 	.byte	0x02, 0x09, 0x01, 0x00, 0x02, 0x02, 0x02, 0x00, 0x02, 0x05, 0x05, 0x00, 0x03, 0x07, 0x01, 0x01
        /*0010*/ 	.byte	0x02, 0x03, 0x01, 0x00, 0x02, 0x06, 0x01, 0x00, 0x04, 0x0b, 0x08, 0x00, 0x09, 0x00, 0x00, 0x00
        /*0020*/ 	.byte	0x00, 0x00, 0x00, 0x00


//--------------------- .nv.info._ZN7cutlass13device_kernelINS_4gemm6kernel13GemmUniversalIN4cute5tupleIJiiiiEEENS1_10collective13CollectiveMmaINS1_35MainloopSm100TmaUmmaWarpSpecializedILi9ELi2ELi4ENS5_IJNS4_1CILi1EEESB_SB_EEEEENS5_IJNSA_ILi64EEENSA_ILi256EEENSA_ILi32EEEEEENS_6half_tENS5_IJSB_llEEESI_SJ_NS4_8TiledMMAINS4_8MMA_AtomIJNS4_20SM100_MMA_F16BF16_SSISI_SI_fLi64ELi256ELNS4_4UMMA5MajorE1ELSO_1ELNSN_7ScaleInE0ELSP_0EEEEEENS4_6LayoutISC_NS5_IJNSA_ILi0EEEST_ST_EEEEENS5_IJNS4_10UnderscoreESW_SW_EEEEENS4_13SM90_TMA_LOADENS4_14ComposedLayoutINS4_7SwizzleILi3ELi4ELi3EEENS4_18smem_ptr_flag_bitsILi16EEENSS_INS5_IJSE_NSA_ILi8EEEEEENS5_IJSB_SE_EEEEEEEvNS4_8identityESZ_S19_vS1A_EENS_8epilogue10collective18CollectiveEpilogueINS1C_23Sm100TmaWarpSpecializedILi4ELi2ELi32ELb1ELb0EEEJSH_NS5_IJNSS_ISE_SB_EES1H_EEESI_NS5_IJlSB_lEEESI_S1J_NS1C_6fusion15FusionCallbacksIS1G_NS1K_17LinearCombinationISI_fSI_fLNS_15FloatRoundStyleE2EEESH_S1I_JEEENS4_5SM1004TMEM4LOAD26SM100_TMEM_LOAD_16dp256b8xESZ_NS10_IS12_S14_NSS_INS5_IJS15_SE_EEENS5_IJSE_SB_EEEEEEENS4_17SM75_U32x4_LDSM_NENS4_14SM90_TMA_STOREES1X_NS4_17SM90_U32x4_STSM_NENS4_39AutoVectorizingCopyWithAssumedAlignmentILi128EEEEEEvvEEEEvNT_6ParamsE --------------------------
	.section	.nv.info._ZN7cutlass13device_kernelINS_4gemm6kernel13GemmUniversalIN4cute5tupleIJiiiiEEENS1_10collective13CollectiveMmaINS1_35MainloopSm100TmaUmmaWarpSpecializedILi9ELi2ELi4ENS5_IJNS4_1CILi1EEESB_SB_EEEEENS5_IJNSA_ILi64EEENSA_ILi256EEENSA_ILi32EEEEEENS_6half_tENS5_IJSB_llEEESI_SJ_NS4_8TiledMMAINS4_8MMA_AtomIJNS4_20SM100_MMA_F16BF16_SSISI_SI_fLi64ELi256ELNS4_4UMMA5MajorE1ELSO_1ELNSN_7ScaleInE0ELSP_0EEEEEENS4_6LayoutISC_NS5_IJNSA_ILi0EEEST_ST_EEEEENS5_IJNS4_10UnderscoreESW_SW_EEEEENS4_13SM90_TMA_LOADENS4_14ComposedLayoutINS4_7SwizzleILi3ELi4ELi3EEENS4_18smem_ptr_flag_bitsILi16EEENSS_INS5_IJSE_NSA_ILi8EEEEEENS5_IJSB_SE_EEEEEEEvNS4_8identityESZ_S19_vS1A_EENS_8epilogue10collective18CollectiveEpilogueINS1C_23Sm100TmaWarpSpecializedILi4ELi2ELi32ELb1ELb0EEEJSH_NS5_IJNSS_ISE_SB_EES1H_EEESI_NS5_IJlSB_lEEESI_S1J_NS1C_6fusion15FusionCallbacksIS1G_NS1K_17LinearCombinationISI_fSI_fLNS_15FloatRoundStyleE2EEESH_S1I_JEEENS4_5SM1004TMEM4LOAD26SM100_TMEM_LOAD_16dp256b8xESZ_NS10_IS12_S14_NSS_INS5_IJS15_SE_EEENS5_IJSE_SB_EEEEEEENS4_17SM75_U32x4_LDSM_NENS4_14SM90_TMA_STOREES1X_NS4_17SM90_U32x4_STSM_NENS4_39AutoVectorizingCopyWithAssumedAlignmentILi128EEEEEEvvEEEEvNT_6ParamsE,"",@"SHT_CUDA_INFO"
	.sectionflags	@""
	.align	4


	//----- nvinfo : EIATTR_CUDA_API_VERSION
	.align		4
        /*0000*/ 	.byte	0x04, 0x37
        /*0002*/ 	.short	(.L_31 - .L_30)
.L_30:
        /*0004*/ 	.word	0x00000082


	//----- nvinfo : EIATTR_KPARAM_INFO
	.align		4
.L_31:
        /*0008*/ 	.byte	0x04, 0x17
        /*000a*/ 	.short	(.L_33 - .L_32)
.L_32:
        /*000c*/ 	.word	0x00000000
        /*0010*/ 	.short	0x0000
        /*0012*/ 	.short	0x0000
        /*0014*/ 	.byte	0x00, 0xf0, 0x01, 0x20


	//----- nvinfo : EIATTR_AT_ENTRY_FRAGMENTS
	.align		4
.L_33:
        /*0018*/ 	.byte	0x04, 0x4f
        /*001a*/ 	.short	(.L_35 - .L_34)


	//   ....[0]....
.L_34:
        /*001c*/ 	.word	0x00000006


	//----- nvinfo : EIATTR_RESERVED_SMEM_USED
	.align		4
.L_35:
        /*0020*/ 	.byte	0x01, 0x41
	.zero		2


	//----- nvinfo : EIATTR_SPARSE_MMA_MASK
	.align		4
        /*0024*/ 	.byte	0x03, 0x50
        /*0026*/ 	.short	0x0000


	//----- nvinfo : EIATTR_TCGEN05_1CTA_USED
	.align		4
        /*0028*/ 	.byte	0x01, 0x51
	.zero		2


	//----- nvinfo : EIATTR_MAXREG_COUNT
	.align		4
        /*002c*/ 	.byte	0x03, 0x1b
        /*002e*/ 	.short	0x00ff


	//----- nvinfo : EIATTR_NUM_BARRIERS
	.align		4
        /*0030*/ 	.byte	0x02, 0x4c
        /*0032*/ 	.byte	0x07
	.zero		1


	//----- nvinfo : EIATTR_EXTERNS
	.align		4
        /*0034*/ 	.byte	0x04, 0x0f
        /*0036*/ 	.short	(.L_37 - .L_36)


	//   ....[0]....
	.align		4
.L_36:
        /*0038*/ 	.word	index@(__assertfail)


	//----- nvinfo : EIATTR_MERCURY_ISA_VERSION
	.align		4
.L_37:
        /*003c*/ 	.byte	0x03, 0x5f
        /*003e*/ 	.short	0x0101


	//----- nvinfo : EIATTR_INT_WARP_WIDE_INSTR_OFFSETS
	.align		4
        /*0040*/ 	.byte	0x04, 0x31
        /*0042*/ 	.short	(.L_39 - .L_38)


	//   ....[0]....
.L_38:
        /*0044*/ 	.word	0x000020d0


	//   ....[1]....
        /*0048*/ 	.word	0x00003d50


	//   ....[2]....
        /*004c*/ 	.word	0x00003d80


	//   ....[3]....
        /*0050*/ 	.word	0x00003dd0


	//   ....[4]....
        /*0054*/ 	.word	0x000046f0


	//   ....[5]....
        /*0058*/ 	.word	0x00004750


	//   ....[6]....
        /*005c*/ 	.word	0x00004840


	//   ....[7]....
        /*0060*/ 	.word	0x000048b0


	//   ....[8]....
        /*0064*/ 	.word	0x000049c0


	//   ....[9]....
        /*0068*/ 	.word	0x00004a50


	//   ....[10]....
        /*006c*/ 	.word	0x00004c20


	//   ....[11]....
        /*0070*/ 	.word	0x00004d80


	//----- nvinfo : EIATTR_COOP_GROUP_MASK_REGIDS
	.align		4
.L_39:
        /*0074*/ 	.byte	0x04, 0x29
        /*0076*/ 	.short	(.L_41 - .L_40)


	//   ....[0]....
.L_40:
        /*0078*/ 	.word	0xffffffff


	//   ....[1]....
        /*007c*/ 	.word	0xffffffff


	//   ....[2]....
        /*0080*/ 	.word	0xffffffff


	//   ....[3]....
        /*0084*/ 	.word	0xffffffff


	//   ....[4]....
        /*0088*/ 	.word	0xffffffff


	//   ....[5]....
        /*008c*/ 	.word	0xffffffff


	//   ....[6]....
        /*0090*/ 	.word	0xffffffff


	//   ....[7]....
        /*0094*/ 	.word	0xffffffff


	//   ....[8]....
        /*0098*/ 	.word	0xffffffff


	//   ....[9]....
        /*009c*/ 	.word	0xffffffff


	//   ....[10]....
        /*00a0*/ 	.word	0xffffffff


	//   ....[11]....
        /*00a4*/ 	.word	0xffffffff


	//   ....[12]....
        /*00a8*/ 	.word	0xffffffff


	//----- nvinfo : EIATTR_COOP_GROUP_INSTR_OFFSETS
	.align		4
.L_41:
        /*00ac*/ 	.byte	0x04, 0x28
        /*00ae*/ 	.short	(.L_43 - .L_42)


	//   ....[0]....
.L_42:
        /*00b0*/ 	.word	0x00000090


	//   ....[1]....
        /*00b4*/ 	.word	0x000004d0


	//   ....[2]....
        /*00b8*/ 	.word	0x00000710


	//   ....[3]....
        /*00bc*/ 	.word	0x000008b0


	//   ....[4]....
        /*00c0*/ 	.word	0x000009b0


	//   ....[5]....
        /*00c4*/ 	.word	0x00000b20


	//   ....[6]....
        /*00c8*/ 	.word	0x00000cc0


	//   ....[7]....
        /*00cc*/ 	.word	0x00001fb0


	//   ....[8]....
        /*00d0*/ 	.word	0x00003060


	//   ....[9]....
        /*00d4*/ 	.word	0x00003270


	//   ....[10]....
        /*00d8*/ 	.word	0x000032a0


	//   ....[11]....
        /*00dc*/ 	.word	0x00003c40


	//   ....[12]....
        /*00e0*/ 	.word	0x00003e70


	//----- nvinfo : EIATTR_VRC_CTA_INIT_COUNT
	.align		4
.L_43:
        /*00e4*/ 	.byte	0x02, 0x4a
        /*00e6*/ 	.byte	0x80
	.zero		1


	//----- nvinfo : EIATTR_SYSCALL_OFFSETS
	.align		4
        /*00e8*/ 	.byte	0x04, 0x46
        /*00ea*/ 	.short	(.L_45 - .L_44)


	//   ....[0]....
.L_44:
        /*00ec*/ 	.word	0x00005830


	//   ....[1]....
        /*00f0*/ 	.word	0x00005920


	//   ....[2]....
        /*00f4*/ 	.word	0x00006150


	//   ....[3]....
        /*00f8*/ 	.word	0x00006e10


	//   ....[4]....
        /*00fc*/ 	.word	0x00007a70


	//   ....[5]....
        /*0100*/ 	.word	0x000086d0


	//----- nvinfo : EIATTR_MBARRIER_INSTR_OFFSETS
	.align		4
.L_45:
        /*0104*/ 	.byte	0x04, 0x39
        /*0106*/ 	.short	(.L_47 - .L_46)


	//   ....[0]....
.L_46:
        /*0108*/ 	.word	0x000005d0
        /*010c*/ 	.word	0x000000ff
        /*0110*/ 	.word	0x00000000
        /*0114*/ 	.short	0x0100
        /*0116*/ 	.byte	0x05
	.zero		1


	//   ....[1]....
        /*0118*/ 	.word	0x000005e0
        /*011c*/ 	.word	0x000000ff
        /*0120*/ 	.word	0x00000048
        /*0124*/ 	.short	0x0100
        /*0126*/ 	.byte	0x05
	.zero		1


	//   ....[2]....
        /*0128*/ 	.word	0x000005f0
        /*012c*/ 	.word	0x000000ff
        /*0130*/ 	.word	0x00000008
        /*0134*/ 	.short	0x0100
        /*0136*/ 	.byte	0x05
	.zero		1


	//   ....[3]....
        /*0138*/ 	.word	0x00000600
        /*013c*/ 	.word	0x000000ff
        /*0140*/ 	.word	0x00000050
        /*0144*/ 	.short	0x0100
        /*0146*/ 	.byte	0x05
	.zero		1


	//   ....[4]....
        /*0148*/ 	.word	0x00000610
        /*014c*/ 	.word	0x000000ff
        /*0150*/ 	.word	0x00000010
        /*0154*/ 	.short	0x0100
        /*0156*/ 	.byte	0x05
	.zero		1


	//   ....[5]....
        /*0158*/ 	.word	0x00000620
        /*015c*/ 	.word	0x000000ff
        /*0160*/ 	.word	0x00000058
        /*0164*/ 	.short	0x0100
        /*0166*/ 	.byte	0x05
	.zero		1


	//   ....[6]....
        /*0168*/ 	.word	0x00000630
        /*016c*/ 	.word	0x000000ff
        /*0170*/ 	.word	0x00000018
        /*0174*/ 	.short	0x0100
        /*0176*/ 	.byte	0x05
	.zero		1


	//   ....[7]....
        /*0178*/ 	.word	0x00000640
        /*017c*/ 	.word	0x000000ff
        /*0180*/ 	.word	0x00000060
        /*0184*/ 	.short	0x0100
        /*0186*/ 	.byte	0x05
	.zero		1


	//   ....[8]....
        /*0188*/ 	.word	0x00000650
        /*018c*/ 	.word	0x000000ff
        /*0190*/ 	.word	0x00000020
        /*0194*/ 	.short	0x0100
        /*0196*/ 	.byte	0x05
	.zero		1


	//   ....[9]....
        /*0198*/ 	.word	0x00000660
        /*019c*/ 	.word	0x000000ff
        /*01a0*/ 	.word	0x00000068
        /*01a4*/ 	.short	0x0100
        /*01a6*/ 	.byte	0x05
	.zero		1


	//   ....[10]....
        /*01a8*/ 	.word	0x00000670
        /*01ac*/ 	.word	0x000000ff
        /*01b0*/ 	.word	0x00000028
        /*01b4*/ 	.short	0x0100
        /*01b6*/ 	.byte	0x05
	.zero		1


	//   ....[11]....
        /*01b8*/ 	.word	0x00000680
        /*01bc*/ 	.word	0x000000ff
        /*01c0*/ 	.word	0x00000070
        /*01c4*/ 	.short	0x0100
        /*01c6*/ 	.byte	0x05
	.zero		1


	//   ....[12]....
        /*01c8*/ 	.word	0x00000690
        /*01cc*/ 	.word	0x000000ff
        /*01d0*/ 	.word	0x00000030
        /*01d4*/ 	.short	0x0100
        /*01d6*/ 	.byte	0x05
	.zero		1


	//   ....[13]....
        /*01d8*/ 	.word	0x000006a0
        /*01dc*/ 	.word	0x000000ff
        /*01e0*/ 	.word	0x00000078
        /*01e4*/ 	.short	0x0100
        /*01e6*/ 	.byte	0x05
	.zero		1


	//   ....[14]....
        /*01e8*/ 	.word	0x000006b0
        /*01ec*/ 	.word	0x000000ff
        /*01f0*/ 	.word	0x00000038
        /*01f4*/ 	.short	0x0100
        /*01f6*/ 	.byte	0x05
	.zero		1


	//   ....[15]....
        /*01f8*/ 	.word	0x000006c0
        /*01fc*/ 	.word	0x000000ff
        /*0200*/ 	.word	0x00000080
        /*0204*/ 	.short	0x0100
        /*0206*/ 	.byte	0x05
	.zero		1


	//   ....[16]....
        /*0208*/ 	.word	0x000006d0
        /*020c*/ 	.word	0x000000ff
        /*0210*/ 	.word	0x00000040
        /*0214*/ 	.short	0x0100
        /*0216*/ 	.byte	0x05
	.zero		1


	//   ....[17]....
        /*0218*/ 	.word	0x000006e0
        /*021c*/ 	.word	0x000000ff
        /*0220*/ 	.word	0x00000088
        /*0224*/ 	.short	0x0100
        /*0226*/ 	.byte	0x05
	.zero		1


	//   ....[18]....
        /*0228*/ 	.word	0x00000820
        /*022c*/ 	.word	0x000000ff
        /*0230*/ 	.word	0x00000090
        /*0234*/ 	.short	0x0100
        /*0236*/ 	.byte	0x07
	.zero		1


	//   ....[19]....
        /*0238*/ 	.word	0x00000830
        /*023c*/ 	.word	0x000000ff
        /*0240*/ 	.word	0x000000b0
        /*0244*/ 	.short	0x0100
        /*0246*/ 	.byte	0x07
	.zero		1


	//   ....[20]....
        /*0248*/ 	.word	0x00000840
        /*024c*/ 	.word	0x000000ff
        /*0250*/ 	.word	0x00000098
        /*0254*/ 	.short	0x0100
        /*0256*/ 	.byte	0x07
	.zero		1


	//   ....[21]....
        /*0258*/ 	.word	0x00000850
        /*025c*/ 	.word	0x000000ff
        /*0260*/ 	.word	0x000000b8
        /*0264*/ 	.short	0x0100
        /*0266*/ 	.byte	0x07
	.zero		1


	//   ....[22]....
        /*0268*/ 	.word	0x00000860
        /*026c*/ 	.word	0x000000ff
        /*0270*/ 	.word	0x000000a0
        /*0274*/ 	.short	0x0100
        /*0276*/ 	.byte	0x07
	.zero		1


	//   ....[23]....
        /*0278*/ 	.word	0x00000870
        /*027c*/ 	.word	0x000000ff
        /*0280*/ 	.word	0x000000c0
        /*0284*/ 	.short	0x0100
        /*0286*/ 	.byte	0x07
	.zero		1


	//   ....[24]....
        /*0288*/ 	.word	0x00000880
        /*028c*/ 	.word	0x000000ff
        /*0290*/ 	.word	0x000000a8
        /*0294*/ 	.short	0x0100
        /*0296*/ 	.byte	0x07
	.zero		1


	//   ....[25]....
        /*0298*/ 	.word	0x00000890
        /*029c*/ 	.word	0x000000ff
        /*02a0*/ 	.word	0x000000c8
        /*02a4*/ 	.short	0x0100
        /*02a6*/ 	.byte	0x07
	.zero		1


	//   ....[26]....
        /*02a8*/ 	.word	0x00000980
        /*02ac*/ 	.word	0x000000ff
        /*02b0*/ 	.word	0x000000d0
        /*02b4*/ 	.short	0x0100
        /*02b6*/ 	.byte	0x05
	.zero		1


	//   ....[27]....
        /*02b8*/ 	.word	0x00000990
        /*02bc*/ 	.word	0x000000ff
        /*02c0*/ 	.word	0x000000d8
        /*02c4*/ 	.short	0x0100
        /*02c6*/ 	.byte	0x05
	.zero		1


	//   ....[28]....
        /*02c8*/ 	.word	0x00000ad0
        /*02cc*/ 	.word	0x000000ff
        /*02d0*/ 	.word	0x000000e0
        /*02d4*/ 	.short	0x0100
        /*02d6*/ 	.byte	0x05
	.zero		1


	//   ....[29]....
        /*02d8*/ 	.word	0x00000ae0
        /*02dc*/ 	.word	0x000000ff
        /*02e0*/ 	.word	0x000000f0
        /*02e4*/ 	.short	0x0100
        /*02e6*/ 	.byte	0x05
	.zero		1


	//   ....[30]....
        /*02e8*/ 	.word	0x00000af0
        /*02ec*/ 	.word	0x000000ff
        /*02f0*/ 	.word	0x000000e8
        /*02f4*/ 	.short	0x0100
        /*02f6*/ 	.byte	0x05
	.zero		1


	//   ....[31]....
        /*02f8*/ 	.word	0x00000b00
        /*02fc*/ 	.word	0x000000ff
        /*0300*/ 	.word	0x000000f8
        /*0304*/ 	.short	0x0100
        /*0306*/ 	.byte	0x05
	.zero		1


	//   ....[32]....
        /*0308*/ 	.word	0x00000c30
        /*030c*/ 	.word	0x000000ff
        /*0310*/ 	.word	0x00000100
        /*0314*/ 	.short	0x0100
        /*0316*/ 	.byte	0x07
	.zero		1


	//   ....[33]....
        /*0318*/ 	.word	0x00000c40
        /*031c*/ 	.word	0x000000ff
        /*0320*/ 	.word	0x00000120
        /*0324*/ 	.short	0x0100
        /*0326*/ 	.byte	0x07
	.zero		1


	//   ....[34]....
        /*0328*/ 	.word	0x00000c50
        /*032c*/ 	.word	0x000000ff
        /*0330*/ 	.word	0x00000108
        /*0334*/ 	.short	0x0100
        /*0336*/ 	.byte	0x07
	.zero		1


	//   ....[35]....
        /*0338*/ 	.word	0x00000c60
        /*033c*/ 	.word	0x000000ff
        /*0340*/ 	.word	0x00000128
        /*0344*/ 	.short	0x0100
        /*0346*/ 	.byte	0x07
	.zero		1


	//   ....[36]....
        /*0348*/ 	.word	0x00000c70
        /*034c*/ 	.word	0x000000ff
        /*0350*/ 	.word	0x00000110
        /*0354*/ 	.short	0x0100
        /*0356*/ 	.byte	0x07
	.zero		1


	//   ....[37]....
        /*0358*/ 	.word	0x00000c80
        /*035c*/ 	.word	0x000000ff
        /*0360*/ 	.word	0x00000130
        /*0364*/ 	.short	0x0100
        /*0366*/ 	.byte	0x07
	.zero		1


	//   ....[38]....
        /*0368*/ 	.word	0x00000c90
        /*036c*/ 	.word	0x000000ff
        /*0370*/ 	.word	0x00000118
        /*0374*/ 	.short	0x0100
        /*0376*/ 	.byte	0x07
	.zero		1


	//   ....[39]....
        /*0378*/ 	.word	0x00000ca0
        /*037c*/ 	.word	0x000000ff
        /*0380*/ 	.word	0x00000138
        /*0384*/ 	.short	0x0100
        /*0386*/ 	.byte	0x07
	.zero		1


	//   ....[40]....
        /*0388*/ 	.word	0x00000d90
        /*038c*/ 	.word	0x000000ff
        /*0390*/ 	.word	0x00000140
        /*0394*/ 	.short	0x0100
        /*0396*/ 	.byte	0x05
	.zero		1


	//   ....[41]....
        /*0398*/ 	.word	0x00000da0
        /*039c*/ 	.word	0x000000ff
        /*03a0*/ 	.word	0x00000150
        /*03a4*/ 	.short	0x0100
        /*03a6*/ 	.byte	0x05
	.zero		1


	//   ....[42]....
        /*03a8*/ 	.word	0x00000db0
        /*03ac*/ 	.word	0x000000ff
        /*03b0*/ 	.word	0x00000148
        /*03b4*/ 	.short	0x0100
        /*03b6*/ 	.byte	0x05
	.zero		1


	//   ....[43]....
        /*03b8*/ 	.word	0x00000dc0
        /*03bc*/ 	.word	0x000000ff
        /*03c0*/ 	.word	0x00000158
        /*03c4*/ 	.short	0x0100
        /*03c6*/ 	.byte	0x05
	.zero		1


	//   ....[44]....
        /*03c8*/ 	.word	0x00001690
        /*03cc*/ 	.word	0x00000002
        /*03d0*/ 	.word	0x00000150
        /*03d4*/ 	.short	0x010a
        /*03d6*/ 	.byte	0xff
	.zero		1


	//   ....[45]....
        /*03d8*/ 	.word	0x000016c0
        /*03dc*/ 	.word	0x00000002
        /*03e0*/ 	.word	0x00000140
        /*03e4*/ 	.short	0x0101
        /*03e6*/ 	.byte	0xff
	.zero		1


	//   ....[46]....
        /*03e8*/ 	.word	0x00001790
        /*03ec*/ 	.word	0x000000ff
        /*03f0*/ 	.word	0x00000048
        /*03f4*/ 	.short	0x010a
        /*03f6*/ 	.byte	0x08
	.zero		1


	//   ....[47]....
        /*03f8*/ 	.word	0x00001860
        /*03fc*/ 	.word	0x000000ff
        /*0400*/ 	.word	0x00000048
        /*0404*/ 	.short	0x010a
        /*0406*/ 	.byte	0x29
	.zero		1


	//   ....[48]....
        /*0408*/ 	.word	0x000019b0
        /*040c*/ 	.word	0x000000ff
        /*0410*/ 	.word	0x00000048
        /*0414*/ 	.short	0x010a
        /*0416*/ 	.byte	0x08
	.zero		1


	//   ....[49]....
        /*0418*/ 	.word	0x00001bb0
        /*041c*/ 	.word	0x000000ff
        /*0420*/ 	.word	0x000000d8
        /*0424*/ 	.short	0x0101
        /*0426*/ 	.byte	0x04
	.zero		1


	//   ....[50]....
        /*0428*/ 	.word	0x00001bd0
        /*042c*/ 	.word	0x000000ff
        /*0430*/ 	.word	0x00000048
        /*0434*/ 	.short	0x010a
        /*0436*/ 	.byte	0x08
	.zero		1


	//   ....[51]....
        /*0438*/ 	.word	0x00001c80
        /*043c*/ 	.word	0x000000ff
        /*0440*/ 	.word	0x00000048
        /*0444*/ 	.short	0x010a
        /*0446*/ 	.byte	0x29
	.zero		1


	//   ....[52]....
        /*0448*/ 	.word	0x00001dd0
        /*044c*/ 	.word	0x000000ff
        /*0450*/ 	.word	0x00000048
        /*0454*/ 	.short	0x010a
        /*0456*/ 	.byte	0x08
	.zero		1


	//   ....[53]....
        /*0458*/ 	.word	0x00001fe0
        /*045c*/ 	.word	0x00000002
        /*0460*/ 	.word	0x000000e0
        /*0464*/ 	.short	0x010a
        /*0466*/ 	.byte	0xff
	.zero		1


	//   ....[54]....
        /*0468*/ 	.word	0x000020a0
        /*046c*/ 	.word	0x00000002
        /*0470*/ 	.word	0x00000000
        /*0474*/ 	.short	0x0101
        /*0476*/ 	.byte	0xff
	.zero		1


	//   ....[55]....
        /*0478*/ 	.word	0x00002600
        /*047c*/ 	.word	0x000000ff
        /*0480*/ 	.word	0x00000000
        /*0484*/ 	.short	0x010a
        /*0486*/ 	.byte	0x05
	.zero		1


	//   ....[56]....
        /*0488*/ 	.word	0x00002690
        /*048c*/ 	.word	0x000000ff
        /*0490*/ 	.word	0x00000000
        /*0494*/ 	.short	0x010a
        /*0496*/ 	.byte	0x05
	.zero		1


	//   ....[57]....
        /*0498*/ 	.word	0x00002720
        /*049c*/ 	.word	0x000000ff
        /*04a0*/ 	.word	0x00000000
        /*04a4*/ 	.short	0x010a
        /*04a6*/ 	.byte	0x05
	.zero		1


	//   ....[58]....
        /*04a8*/ 	.word	0x000027b0
        /*04ac*/ 	.word	0x000000ff
        /*04b0*/ 	.word	0x00000000
        /*04b4*/ 	.short	0x010a
        /*04b6*/ 	.byte	0x05
	.zero		1


	//   ....[59]....
        /*04b8*/ 	.word	0x00002840
        /*04bc*/ 	.word	0x000000ff
        /*04c0*/ 	.word	0x00000000
        /*04c4*/ 	.short	0x010a
        /*04c6*/ 	.byte	0x05
	.zero		1


	//   ....[60]....
        /*04c8*/ 	.word	0x000028d0
        /*04cc*/ 	.word	0x000000ff
        /*04d0*/ 	.word	0x00000000
        /*04d4*/ 	.short	0x010a
        /*04d6*/ 	.byte	0x05
	.zero		1


	//   ....[61]....
        /*04d8*/ 	.word	0x00002960
        /*04dc*/ 	.word	0x000000ff
        /*04e0*/ 	.word	0x00000000
        /*04e4*/ 	.short	0x010a
        /*04e6*/ 	.byte	0x05
	.zero		1


	//   ....[62]....
        /*04e8*/ 	.word	0x000029f0
        /*04ec*/ 	.word	0x000000ff
        /*04f0*/ 	.word	0x00000000
        /*04f4*/ 	.short	0x010a
        /*04f6*/ 	.byte	0x05
	.zero		1


	//   ....[63]....
        /*04f8*/ 	.word	0x00002a90
        /*04fc*/ 	.word	0x00000000
        /*0500*/ 	.word	0x00000000
        /*0504*/ 	.short	0x010a
        /*0506*/ 	.byte	0xff
	.zero		1


	//   ....[64]....
        /*0508*/ 	.word	0x00002bb0
        /*050c*/ 	.word	0x00000000
        /*0510*/ 	.word	0x00000140
        /*0514*/ 	.short	0x010a
        /*0516*/ 	.byte	0xff
	.zero		1


	//   ....[65]....
        /*0518*/ 	.word	0x00002c20
        /*051c*/ 	.word	0x00000000
        /*0520*/ 	.word	0x00000000
        /*0524*/ 	.short	0x0101
        /*0526*/ 	.byte	0xff
	.zero		1


	//   ....[66]....
        /*0528*/ 	.word	0x00002c40
        /*052c*/ 	.word	0x000000ff
        /*0530*/ 	.word	0x000000f0
        /*0534*/ 	.short	0x010a
        /*0536*/ 	.byte	0x05
	.zero		1


	//   ....[67]....
        /*0538*/ 	.word	0x00002d60
        /*053c*/ 	.word	0x00000000
        /*0540*/ 	.word	0x000000e0
        /*0544*/ 	.short	0x010a
        /*0546*/ 	.byte	0xff
	.zero		1


	//   ....[68]....
        /*0548*/ 	.word	0x00002e60
        /*054c*/ 	.word	0x00000000
        /*0550*/ 	.word	0x00000000
        /*0554*/ 	.short	0x0101
        /*0556*/ 	.byte	0xff
	.zero		1


	//   ....[69]....
        /*0558*/ 	.word	0x00002ef0
        /*055c*/ 	.word	0x000000ff
        /*0560*/ 	.word	0x000000f0
        /*0564*/ 	.short	0x0106
        /*0566*/ 	.byte	0x05
	.zero		1


	//   ....[70]....
        /*0568*/ 	.word	0x00002f10
        /*056c*/ 	.word	0x000000ff
        /*0570*/ 	.word	0x000000f0
        /*0574*/ 	.short	0x010a
        /*0576*/ 	.byte	0x05
	.zero		1


	//   ....[71]....
        /*0578*/ 	.word	0x00002fa0
        /*057c*/ 	.word	0x000000ff
        /*0580*/ 	.word	0x000000f0
        /*0584*/ 	.short	0x0106
        /*0586*/ 	.byte	0x04
	.zero		1


	//   ....[72]....
        /*0588*/ 	.word	0x00002fe0
        /*058c*/ 	.word	0x00000000
        /*0590*/ 	.word	0x000000f0
        /*0594*/ 	.short	0x010a
        /*0596*/ 	.byte	0xff
	.zero		1


	//   ....[73]....
        /*0598*/ 	.word	0x000034d0
        /*059c*/ 	.word	0x00000000
        /*05a0*/ 	.word	0x000000e0
        /*05a4*/ 	.short	0x010a
        /*05a6*/ 	.byte	0xff
	.zero		1


	//   ....[74]....
        /*05a8*/ 	.word	0x000035d0
        /*05ac*/ 	.word	0x00000003
        /*05b0*/ 	.word	0x00000000
        /*05b4*/ 	.short	0x0101
        /*05b6*/ 	.byte	0xff
	.zero		1


	//   ....[75]....
        /*05b8*/ 	.word	0x000035e0
        /*05bc*/ 	.word	0x000000ff
        /*05c0*/ 	.word	0x00000000
        /*05c4*/ 	.short	0x010a
        /*05c6*/ 	.byte	0x04
	.zero		1


	//   ....[76]....
        /*05c8*/ 	.word	0x00003660
        /*05cc*/ 	.word	0x000000ff
        /*05d0*/ 	.word	0x00000120
        /*05d4*/ 	.short	0x010a
        /*05d6*/ 	.byte	0x08
	.zero		1


	//   ....[77]....
        /*05d8*/ 	.word	0x00003740
        /*05dc*/ 	.word	0x000000ff
        /*05e0*/ 	.word	0x00000000
        /*05e4*/ 	.short	0x010a
        /*05e6*/ 	.byte	0x07
	.zero		1


	//   ....[78]....
        /*05e8*/ 	.word	0x00003880
        /*05ec*/ 	.word	0x000000ff
        /*05f0*/ 	.word	0x00000000
        /*05f4*/ 	.short	0x010a
        /*05f6*/ 	.byte	0x04
	.zero		1


	//   ....[79]....
        /*05f8*/ 	.word	0x00003a70
        /*05fc*/ 	.word	0x000000ff
        /*0600*/ 	.word	0x00000000
        /*0604*/ 	.short	0x010a
        /*0606*/ 	.byte	0x05
	.zero		1


	//   ....[80]....
        /*0608*/ 	.word	0x00003b00
        /*060c*/ 	.word	0x000000ff
        /*0610*/ 	.word	0x00000000
        /*0614*/ 	.short	0x010a
        /*0616*/ 	.byte	0x05
	.zero		1


	//   ....[81]....
        /*0618*/ 	.word	0x00003b90
        /*061c*/ 	.word	0x000000ff
        /*0620*/ 	.word	0x00000000
        /*0624*/ 	.short	0x010a
        /*0626*/ 	.byte	0x05
	.zero		1


	//   ....[82]....
        /*0628*/ 	.word	0x00003c20
        /*062c*/ 	.word	0x000000ff
        /*0630*/ 	.word	0x00000000
        /*0634*/ 	.short	0x010a
        /*0636*/ 	.byte	0x07
	.zero		1


	//   ....[83]....
        /*0638*/ 	.word	0x000040a0
        /*063c*/ 	.word	0x00000000
        /*0640*/ 	.word	0x000000e0
        /*0644*/ 	.short	0x010a
        /*0646*/ 	.byte	0xff
	.zero		1


	//   ....[84]....
        /*0648*/ 	.word	0x00004160
        /*064c*/ 	.word	0x00000000
        /*0650*/ 	.word	0x00000000
        /*0654*/ 	.short	0x0101
        /*0656*/ 	.byte	0xff
	.zero		1


	//   ....[85]....
        /*0658*/ 	.word	0x00004480
        /*065c*/ 	.word	0x000000ff
        /*0660*/ 	.word	0x000000d8
        /*0664*/ 	.short	0x010a
        /*0666*/ 	.byte	0x07
	.zero		1


	//   ....[86]....
        /*0668*/ 	.word	0x00004670
        /*066c*/ 	.word	0x000000ff
        /*0670*/ 	.word	0x000000b0
        /*0674*/ 	.short	0x010a
        /*0676*/ 	.byte	0x07
	.zero		1


	//   ....[87]....
        /*0678*/ 	.word	0x000047f0
        /*067c*/ 	.word	0x000000ff
        /*0680*/ 	.word	0x00000090
        /*0684*/ 	.short	0x010b
        /*0686*/ 	.byte	0x07
	.zero		1


	//   ....[88]....
        /*0688*/ 	.word	0x00004800
        /*068c*/ 	.word	0x000000ff
        /*0690*/ 	.word	0x00000000
        /*0694*/ 	.short	0x0101
        /*0696*/ 	.byte	0x08
	.zero		1


	//   ....[89]....
        /*0698*/ 	.word	0x00004810
        /*069c*/ 	.word	0x000000ff
        /*06a0*/ 	.word	0x000000b8
        /*06a4*/ 	.short	0x010a
        /*06a6*/ 	.byte	0x07
	.zero		1


	//   ....[90]....
        /*06a8*/ 	.word	0x00004960
        /*06ac*/ 	.word	0x000000ff
        /*06b0*/ 	.word	0x00000098
        /*06b4*/ 	.short	0x010b
        /*06b6*/ 	.byte	0x07
	.zero		1


	//   ....[91]....
        /*06b8*/ 	.word	0x00004970
        /*06bc*/ 	.word	0x000000ff
        /*06c0*/ 	.word	0x00000000
        /*06c4*/ 	.short	0x0101
        /*06c6*/ 	.byte	0x08
	.zero		1


	//   ....[92]....
        /*06c8*/ 	.word	0x00004980
        /*06cc*/ 	.word	0x000000ff
        /*06d0*/ 	.word	0x000000c0
        /*06d4*/ 	.short	0x010a
        /*06d6*/ 	.byte	0x07
	.zero		1


	//   ....[93]....
        /*06d8*/ 	.word	0x00004b00
        /*06dc*/ 	.word	0x000000ff
        /*06e0*/ 	.word	0x000000a0
        /*06e4*/ 	.short	0x010b
        /*06e6*/ 	.byte	0x07
	.zero		1


	//   ....[94]....
        /*06e8*/ 	.word	0x00004b40
        /*06ec*/ 	.word	0x000000ff
        /*06f0*/ 	.word	0x00000000
        /*06f4*/ 	.short	0x0101
        /*06f6*/ 	.byte	0x08
	.zero		1


	//   ....[95]....
        /*06f8*/ 	.word	0x00004b80
        /*06fc*/ 	.word	0x000000ff
        /*0700*/ 	.word	0x000000c8
        /*0704*/ 	.short	0x010a
        /*0706*/ 	.byte	0x07
	.zero		1


	//   ....[96]....
        /*0708*/ 	.word	0x00004dc0
        /*070c*/ 	.word	0x000000ff
        /*0710*/ 	.word	0x000000a8
        /*0714*/ 	.short	0x010b
        /*0716*/ 	.byte	0x07
	.zero		1


	//   ....[97]....
        /*0718*/ 	.word	0x00004de0
        /*071c*/ 	.word	0x000000ff
        /*0720*/ 	.word	0x00000000
        /*0724*/ 	.short	0x0101
        /*0726*/ 	.byte	0x0d
	.zero		1


	//   ....[98]....
        /*0728*/ 	.word	0x00004e10
        /*072c*/ 	.word	0x000000ff
        /*0730*/ 	.word	0x000000b0
        /*0734*/ 	.short	0x010a
        /*0736*/ 	.byte	0x07
	.zero		1


	//   ....[99]....
        /*0738*/ 	.word	0x00004e30
        /*073c*/ 	.word	0x000000ff
        /*0740*/ 	.word	0x000000b8
        /*0744*/ 	.short	0x010a
        /*0746*/ 	.byte	0x07
	.zero		1


	//   ....[100]....
        /*0748*/ 	.word	0x00004e50
        /*074c*/ 	.word	0x000000ff
        /*0750*/ 	.word	0x000000c0
        /*0754*/ 	.short	0x010a
        /*0756*/ 	.byte	0x07
	.zero		1


	//   ....[101]....
        /*0758*/ 	.word	0x00004e90
        /*075c*/ 	.word	0x00000000
        /*0760*/ 	.word	0x000000c8
        /*0764*/ 	.short	0x010a
        /*0766*/ 	.byte	0xff
	.zero		1


	//   ....[102]....
        /*0768*/ 	.word	0x000051f0
        /*076c*/ 	.word	0x00000000
        /*0770*/ 	.word	0x000000e0
        /*0774*/ 	.short	0x010a
        /*0776*/ 	.byte	0xff
	.zero		1


	//   ....[103]....
        /*0778*/ 	.word	0x00005300
        /*077c*/ 	.word	0x00000000
        /*0780*/ 	.word	0x00000000
        /*0784*/ 	.short	0x0101
        /*0786*/ 	.byte	0xff
	.zero		1


	//   ....[104]....
        /*0788*/ 	.word	0x00005d80
        /*078c*/ 	.word	0x000000ff
        /*0790*/ 	.word	0x00000090
        /*0794*/ 	.short	0x010a
        /*0796*/ 	.byte	0x24
	.zero		1


	//   ....[105]....
        /*0798*/ 	.word	0x00005dc0
        /*079c*/ 	.word	0x00000040
        /*07a0*/ 	.word	0x00000100
        /*07a4*/ 	.short	0x010a
        /*07a6*/ 	.byte	0xff
	.zero		1


	//   ....[106]....
        /*07a8*/ 	.word	0x00005f30
        /*07ac*/ 	.word	0x000000ff
        /*07b0*/ 	.word	0x00000090
        /*07b4*/ 	.short	0x010a
        /*07b6*/ 	.byte	0x24
	.zero		1


	//   ....[107]....
        /*07b8*/ 	.word	0x00006030
        /*07bc*/ 	.word	0x00000040
        /*07c0*/ 	.word	0x00000100
        /*07c4*/ 	.short	0x010a
        /*07c6*/ 	.byte	0xff
	.zero		1


	//   ....[108]....
        /*07c8*/ 	.word	0x00006b30
        /*07cc*/ 	.word	0x00000000
        /*07d0*/ 	.word	0x00000000
        /*07d4*/ 	.short	0x0101
        /*07d6*/ 	.byte	0xff
	.zero		1


	//   ....[109]....
        /*07d8*/ 	.word	0x00006b40
        /*07dc*/ 	.word	0x00000002
        /*07e0*/ 	.word	0x00000090
        /*07e4*/ 	.short	0x010a
        /*07e6*/ 	.byte	0xff
	.zero		1


	//   ....[110]....
        /*07e8*/ 	.word	0x00006c10
        /*07ec*/ 	.word	0x00000002
        /*07f0*/ 	.word	0x00000090
        /*07f4*/ 	.short	0x010a
        /*07f6*/ 	.byte	0xff
	.zero		1


	//   ....[111]....
        /*07f8*/ 	.word	0x00007790
        /*07fc*/ 	.word	0x0000004a
        /*0800*/ 	.word	0x00000000
        /*0804*/ 	.short	0x0101
        /*0806*/ 	.byte	0xff
	.zero		1


	//   ....[112]....
        /*0808*/ 	.word	0x000077b0
        /*080c*/ 	.word	0x00000000
        /*0810*/ 	.word	0x00000090
        /*0814*/ 	.short	0x010a
        /*0816*/ 	.byte	0xff
	.zero		1


	//   ....[113]....
        /*0818*/ 	.word	0x00007870
        /*081c*/ 	.word	0x00000000
        /*0820*/ 	.word	0x00000090
        /*0824*/ 	.short	0x010a
        /*0826*/ 	.byte	0xff
	.zero		1


	//   ....[114]....
        /*0828*/ 	.word	0x000083f0
        /*082c*/ 	.word	0x0000004a
        /*0830*/ 	.word	0x00000000
        /*0834*/ 	.short	0x0101
        /*0836*/ 	.byte	0xff
	.zero		1


	//   ....[115]....
        /*0838*/ 	.word	0x00008410
        /*083c*/ 	.word	0x00000002
        /*0840*/ 	.word	0x00000090
        /*0844*/ 	.short	0x010a
        /*0846*/ 	.byte	0xff
	.zero		1


	//   ....[116]....
        /*0848*/ 	.word	0x000084d0
        /*084c*/ 	.word	0x00000002
        /*0850*/ 	.word	0x00000090
        /*0854*/ 	.short	0x010a
        /*0856*/ 	.byte	0xff
	.zero		1


	//   ....[117]....
        /*0858*/ 	.word	0x00008830
        /*085c*/ 	.word	0x000000ff
        /*0860*/ 	.word	0x00000000
        /*0864*/ 	.short	0x0101
        /*0866*/ 	.byte	0x05
	.zero		1


	//   ....[118]....
        /*0868*/ 	.word	0x000090b0
        /*086c*/ 	.word	0x00000000
        /*0870*/ 	.word	0x00000000
        /*0874*/ 	.short	0x0101
        /*0876*/ 	.byte	0xff
	.zero		1


	//   ....[119]....
        /*0878*/ 	.word	0x00009320
        /*087c*/ 	.word	0x000000ff
        /*0880*/ 	.word	0x00000000
        /*0884*/ 	.short	0x0101
        /*0886*/ 	.byte	0x04
	.zero		1


	//   ....[120]....
        /*0888*/ 	.word	0x00009340
        /*088c*/ 	.word	0x00000002
        /*0890*/ 	.word	0x00000150
        /*0894*/ 	.short	0x010a
        /*0896*/ 	.byte	0xff
	.zero		1


	//   ....[121]....
        /*0898*/ 	.word	0x000093a0
        /*089c*/ 	.word	0x00000002
        /*08a0*/ 	.word	0x00000048
        /*08a4*/ 	.short	0x010a
        /*08a6*/ 	.byte	0xff
	.zero		1


	//   ....[122]....
        /*08a8*/ 	.word	0x00009400
        /*08ac*/ 	.word	0x00000002
        /*08b0*/ 	.word	0x00000048
        /*08b4*/ 	.short	0x010a
        /*08b6*/ 	.byte	0xff
	.zero		1


	//   ....[123]....
        /*08b8*/ 	.word	0x00009450
        /*08bc*/ 	.word	0x00000002
        /*08c0*/ 	.word	0x000000e0
        /*08c4*/ 	.short	0x010a
        /*08c6*/ 	.byte	0xff
	.zero		1


	//   ....[124]....
        /*08c8*/ 	.word	0x000094b0
        /*08cc*/ 	.word	0x00000000
        /*08d0*/ 	.word	0x00000000
        /*08d4*/ 	.short	0x010a
        /*08d6*/ 	.byte	0xff
	.zero		1


	//   ....[125]....
        /*08d8*/ 	.word	0x00009510
        /*08dc*/ 	.word	0x00000000
        /*08e0*/ 	.word	0x00000000
        /*08e4*/ 	.short	0x010a
        /*08e6*/ 	.byte	0xff
	.zero		1


	//   ....[126]....
        /*08e8*/ 	.word	0x00009570
        /*08ec*/ 	.word	0x00000000
        /*08f0*/ 	.word	0x00000000
        /*08f4*/ 	.short	0x010a
        /*08f6*/ 	.byte	0xff
	.zero		1


	//   ....[127]....
        /*08f8*/ 	.word	0x000095d0
        /*08fc*/ 	.word	0x00000000
        /*0900*/ 	.word	0x00000000
        /*0904*/ 	.short	0x010a
        /*0906*/ 	.byte	0xff
	.zero		1


	//   ....[128]....
        /*0908*/ 	.word	0x00009630
        /*090c*/ 	.word	0x00000000
        /*0910*/ 	.word	0x00000000
        /*0914*/ 	.short	0x010a
        /*0916*/ 	.byte	0xff
	.zero		1


	//   ....[129]....
        /*0918*/ 	.word	0x00009690
        /*091c*/ 	.word	0x00000000
        /*0920*/ 	.word	0x00000000
        /*0924*/ 	.short	0x010a
        /*0926*/ 	.byte	0xff
	.zero		1


	//   ....[130]....
        /*0928*/ 	.word	0x000096f0
        /*092c*/ 	.word	0x00000000
        /*0930*/ 	.word	0x00000000
        /*0934*/ 	.short	0x010a
        /*0936*/ 	.byte	0xff
	.zero		1


	//   ....[131]....
        /*0938*/ 	.word	0x00009750
        /*093c*/ 	.word	0x00000000
        /*0940*/ 	.word	0x00000000
        /*0944*/ 	.short	0x010a
        /*0946*/ 	.byte	0xff
	.zero		1


	//   ....[132]....
        /*0948*/ 	.word	0x000097a0
        /*094c*/ 	.word	0x00000000
        /*0950*/ 	.word	0x00000140
        /*0954*/ 	.short	0x010a
        /*0956*/ 	.byte	0xff
	.zero		1


	//   ....[133]....
        /*0958*/ 	.word	0x00009800
        /*095c*/ 	.word	0x00000000
        /*0960*/ 	.word	0x000000f0
        /*0964*/ 	.short	0x010a
        /*0966*/ 	.byte	0xff
	.zero		1


	//   ....[134]....
        /*0968*/ 	.word	0x00009850
        /*096c*/ 	.word	0x00000000
        /*0970*/ 	.word	0x000000e0
        /*0974*/ 	.short	0x010a
        /*0976*/ 	.byte	0xff
	.zero		1


	//   ....[135]....
        /*0978*/ 	.word	0x000098b0
        /*097c*/ 	.word	0x00000000
        /*0980*/ 	.word	0x000000f0
        /*0984*/ 	.short	0x010a
        /*0986*/ 	.byte	0xff
	.zero		1


	//   ....[136]....
        /*0988*/ 	.word	0x00009900
        /*098c*/ 	.word	0x00000000
        /*0990*/ 	.word	0x000000e0
        /*0994*/ 	.short	0x010a
        /*0996*/ 	.byte	0xff
	.zero		1


	//   ....[137]....
        /*0998*/ 	.word	0x00009960
        /*099c*/ 	.word	0x00000002
        /*09a0*/ 	.word	0x00000120
        /*09a4*/ 	.short	0x010a
        /*09a6*/ 	.byte	0xff
	.zero		1


	//   ....[138]....
        /*09a8*/ 	.word	0x000099c0
        /*09ac*/ 	.word	0x00000000
        /*09b0*/ 	.word	0x00000000
        /*09b4*/ 	.short	0x010a
        /*09b6*/ 	.byte	0xff
	.zero		1


	//   ....[139]....
        /*09b8*/ 	.word	0x00009a20
        /*09bc*/ 	.word	0x00000000
        /*09c0*/ 	.word	0x00000000
        /*09c4*/ 	.short	0x010a
        /*09c6*/ 	.byte	0xff
	.zero		1


	//   ....[140]....
        /*09c8*/ 	.word	0x00009a80
        /*09cc*/ 	.word	0x00000000
        /*09d0*/ 	.word	0x00000000
        /*09d4*/ 	.short	0x010a
        /*09d6*/ 	.byte	0xff
	.zero		1


	//   ....[141]....
        /*09d8*/ 	.word	0x00009ae0
        /*09dc*/ 	.word	0x00000000
        /*09e0*/ 	.word	0x00000000
        /*09e4*/ 	.short	0x010a
        /*09e6*/ 	.byte	0xff
	.zero		1


	//   ....[142]....
        /*09e8*/ 	.word	0x00009b40
        /*09ec*/ 	.word	0x00000000
        /*09f0*/ 	.word	0x00000000
        /*09f4*/ 	.short	0x010a
        /*09f6*/ 	.byte	0xff
	.zero		1


	//   ....[143]....
        /*09f8*/ 	.word	0x00009b90
        /*09fc*/ 	.word	0x00000000
        /*0a00*/ 	.word	0x000000e0
        /*0a04*/ 	.short	0x010a
        /*0a06*/ 	.byte	0xff
	.zero		1


	//   ....[144]....
        /*0a08*/ 	.word	0x00009bf0
        /*0a0c*/ 	.word	0x00000000
        /*0a10*/ 	.word	0x000000d8
        /*0a14*/ 	.short	0x010a
        /*0a16*/ 	.byte	0xff
	.zero		1


	//   ....[145]....
        /*0a18*/ 	.word	0x00009c50
        /*0a1c*/ 	.word	0x00000000
        /*0a20*/ 	.word	0x000000b0
        /*0a24*/ 	.short	0x010a
        /*0a26*/ 	.byte	0xff
	.zero		1


	//   ....[146]....
        /*0a28*/ 	.word	0x00009cb0
        /*0a2c*/ 	.word	0x00000000
        /*0a30*/ 	.word	0x000000b8
        /*0a34*/ 	.short	0x010a
        /*0a36*/ 	.byte	0xff
	.zero		1


	//   ....[147]....
        /*0a38*/ 	.word	0x00009d10
        /*0a3c*/ 	.word	0x00000000
        /*0a40*/ 	.word	0x000000c0
        /*0a44*/ 	.short	0x010a
        /*0a46*/ 	.byte	0xff
	.zero		1


	//   ....[148]....
        /*0a48*/ 	.word	0x00009d70
        /*0a4c*/ 	.word	0x00000000
        /*0a50*/ 	.word	0x000000c8
        /*0a54*/ 	.short	0x010a
        /*0a56*/ 	.byte	0xff
	.zero		1


	//   ....[149]....
        /*0a58*/ 	.word	0x00009dd0
        /*0a5c*/ 	.word	0x00000000
        /*0a60*/ 	.word	0x000000b0
        /*0a64*/ 	.short	0x010a
        /*0a66*/ 	.byte	0xff
	.zero		1


	//   ....[150]....
        /*0a68*/ 	.word	0x00009e30
        /*0a6c*/ 	.word	0x00000000
        /*0a70*/ 	.word	0x000000b8
        /*0a74*/ 	.short	0x010a
        /*0a76*/ 	.byte	0xff
	.zero		1


	//   ....[151]....
        /*0a78*/ 	.word	0x00009e90
        /*0a7c*/ 	.word	0x00000000
        /*0a80*/ 	.word	0x000000c0
        /*0a84*/ 	.short	0x010a
        /*0a86*/ 	.byte	0xff
	.zero		1


	//   ....[152]....
        /*0a88*/ 	.word	0x00009ee0
        /*0a8c*/ 	.word	0x00000000
        /*0a90*/ 	.word	0x000000e0
        /*0a94*/ 	.short	0x010a
        /*0a96*/ 	.byte	0xff
	.zero		1


	//   ....[153]....
        /*0a98*/ 	.word	0x00009f40
        /*0a9c*/ 	.word	0x00000000
        /*0aa0*/ 	.word	0x00000090
        /*0aa4*/ 	.short	0x010a
        /*0aa6*/ 	.byte	0xff
	.zero		1


	//   ....[154]....
        /*0aa8*/ 	.word	0x00009f90
        /*0aac*/ 	.word	0x00000040
        /*0ab0*/ 	.word	0x00000100
        /*0ab4*/ 	.short	0x010a
        /*0ab6*/ 	.byte	0xff
	.zero		1


	//   ....[155]....
        /*0ab8*/ 	.word	0x00009fe0
        /*0abc*/ 	.word	0x00000002
        /*0ac0*/ 	.word	0x00000090
        /*0ac4*/ 	.short	0x010a
        /*0ac6*/ 	.byte	0xff
	.zero		1


	//   ....[156]....
        /*0ac8*/ 	.word	0x0000a030
        /*0acc*/ 	.word	0x00000000
        /*0ad0*/ 	.word	0x00000090
        /*0ad4*/ 	.short	0x010a
        /*0ad6*/ 	.byte	0xff
	.zero		1


	//   ....[157]....
        /*0ad8*/ 	.word	0x0000a080
        /*0adc*/ 	.word	0x00000002
        /*0ae0*/ 	.word	0x00000090
        /*0ae4*/ 	.short	0x010a
        /*0ae6*/ 	.byte	0xff
	.zero		1


	//----- nvinfo : EIATTR_NUM_MBARRIERS
	.align		4
.L_47:
        /*0ae8*/ 	.byte	0x03, 0x38
        /*0aea*/ 	.short	0x002c


	//----- nvinfo : EIATTR_EXIT_INSTR_OFFSETS
	.align		4
        /*0aec*/ 	.byte	0x04, 0x1c
        /*0aee*/ 	.short	(.L_49 - .L_48)


	//   ....[0]....
.L_48:
        /*0af0*/ 	.word	0x00002ac0


	//   ....[1]....
        /*0af4*/ 	.word	0x00002fb0


	//   ....[2]....
        /*0af8*/ 	.word	0x00003010


	//   ....[3]....
        /*0afc*/ 	.word	0x00003e80


	//   ....[4]....
        /*0b00*/ 	.word	0x00004ec0


	//   ....[5]....
        /*0b04*/ 	.word	0x00004f00


	//   ....[6]....
        /*0b08*/ 	.word	0x00009210


	//   ....[7]....
        /*0b0c*/ 	.word	0x00009290


	//   ....[8]....
        /*0b10*/ 	.word	0x000092c0


	//   ....[9]....
        /*0b14*/ 	.word	0x00009330


	//----- nvinfo : EIATTR_MAX_THREADS
	.align		4
.L_49:
        /*0b18*/ 	.byte	0x04, 0x05
        /*0b1a*/ 	.short	(.L_51 - .L_50)
.L_50:
        /*0b1c*/ 	.word	0x00000100
        /*0b20*/ 	.word	0x00000001
        /*0b24*/ 	.word	0x00000001


	//----- nvinfo : EIATTR_CRS_STACK_SIZE
	.align		4
.L_51:
        /*0b28*/ 	.byte	0x04, 0x1e
        /*0b2a*/ 	.short	(.L_53 - .L_52)
.L_52:
        /*0b2c*/ 	.word	0x00000000


	//----- nvinfo : EIATTR_CBANK_PARAM_SIZE
	.align		4
.L_53:
        /*0b30*/ 	.byte	0x03, 0x19
        /*0b32*/ 	.short	0x0800


	//----- nvinfo : EIATTR_PARAM_CBANK
	.align		4
        /*0b34*/ 	.byte	0x04, 0x0a
        /*0b36*/ 	.short	(.L_55 - .L_54)
	.align		4
.L_54:
        /*0b38*/ 	.word	index@(.nv.constant0._ZN7cutlass13device_kernelINS_4gemm6kernel13GemmUniversalIN4cute5tupleIJiiiiEEENS1_10collective13CollectiveMmaINS1_35MainloopSm100TmaUmmaWarpSpecializedILi9ELi2ELi4ENS5_IJNS4_1CILi1EEESB_SB_EEEEENS5_IJNSA_ILi64EEENSA_ILi256EEENSA_ILi32EEEEEENS_6half_tENS5_IJSB_llEEESI_SJ_NS4_8TiledMMAINS4_8MMA_AtomIJNS4_20SM100_MMA_F16BF16_SSISI_SI_fLi64ELi256ELNS4_4UMMA5MajorE1ELSO_1ELNSN_7ScaleInE0ELSP_0EEEEEENS4_6LayoutISC_NS5_IJNSA_ILi0EEEST_ST_EEEEENS5_IJNS4_10UnderscoreESW_SW_EEEEENS4_13SM90_TMA_LOADENS4_14ComposedLayoutINS4_7SwizzleILi3ELi4ELi3EEENS4_18smem_ptr_flag_bitsILi16EEENSS_INS5_IJSE_NSA_ILi8EEEEEENS5_IJSB_SE_EEEEEEEvNS4_8identityESZ_S19_vS1A_EENS_8epilogue10collective18CollectiveEpilogueINS1C_23Sm100TmaWarpSpecializedILi4ELi2ELi32ELb1ELb0EEEJSH_NS5_IJNSS_ISE_SB_EES1H_EEESI_NS5_IJlSB_lEEESI_S1J_NS1C_6fusion15FusionCallbacksIS1G_NS1K_17LinearCombinationISI_fSI_fLNS_15FloatRoundStyleE2EEESH_S1I_JEEENS4_5SM1004TMEM4LOAD26SM100_TMEM_LOAD_16dp256b8xESZ_NS10_IS12_S14_NSS_INS5_IJS15_SE_EEENS5_IJSE_SB_EEEEEEENS4_17SM75_U32x4_LDSM_NENS4_14SM90_TMA_STOREES1X_NS4_17SM90_U32x4_STSM_NENS4_39AutoVectorizingCopyWithAssumedAlignmentILi128EEEEEEvvEEEEvNT_6ParamsE)
        /*0b3c*/ 	.short	0x0380
        /*0b3e*/ 	.short	0x0800


	//----- nvinfo : EIATTR_SW_WAR
	.align		4
.L_55:
        /*0b40*/ 	.byte	0x04, 0x36
        /*0b42*/ 	.short	(.L_57 - .L_56)
.L_56:
        /*0b44*/ 	.word	0x00000008
.L_57:


//--------------------- .nv.callgraph             --------------------------
	.section	.nv.callgraph,"",@"SHT_CUDA_CALLGRAPH"
	.align	4
	.sectionentsize	8
	.align		4
        /*0000*/ 	.word	0x00000000
	.align		4
        /*0004*/ 	.word	0xffffffff
	.align		4
        /*0008*/ 	.word	index@(_ZN7cutlass13device_kernelINS_4gemm6kernel13GemmUniversalIN4cute5tupleIJiiiiEEENS1_10collective13CollectiveMmaINS1_35MainloopSm100TmaUmmaWarpSpecializedILi9ELi2ELi4ENS5_IJNS4_1CILi1EEESB_SB_EEEEENS5_IJNSA_ILi64EEENSA_ILi256EEENSA_ILi32EEEEEENS_6half_tENS5_IJSB_llEEESI_SJ_NS4_8TiledMMAINS4_8MMA_AtomIJNS4_20SM100_MMA_F16BF16_SSISI_SI_fLi64ELi256ELNS4_4UMMA5MajorE1ELSO_1ELNSN_7ScaleInE0ELSP_0EEEEEENS4_6LayoutISC_NS5_IJNSA_ILi0EEEST_ST_EEEEENS5_IJNS4_10UnderscoreESW_SW_EEEEENS4_13SM90_TMA_LOADENS4_14ComposedLayoutINS4_7SwizzleILi3ELi4ELi3EEENS4_18smem_ptr_flag_bitsILi16EEENSS_INS5_IJSE_NSA_ILi8EEEEEENS5_IJSB_SE_EEEEEEEvNS4_8identityESZ_S19_vS1A_EENS_8epilogue10collective18CollectiveEpilogueINS1C_23Sm100TmaWarpSpecializedILi4ELi2ELi32ELb1ELb0EEEJSH_NS5_IJNSS_ISE_SB_EES1H_EEESI_NS5_IJlSB_lEEESI_S1J_NS1C_6fusion15FusionCallbacksIS1G_NS1K_17LinearCombinationISI_fSI_fLNS_15FloatRoundStyleE2EEESH_S1I_JEEENS4_5SM1004TMEM4LOAD26SM100_TMEM_LOAD_16dp256b8xESZ_NS10_IS12_S14_NSS_INS5_IJS15_SE_EEENS5_IJSE_SB_EEEEEEENS4_17SM75_U32x4_LDSM_NENS4_14SM90_TMA_STOREES1X_NS4_17SM90_U32x4_STSM_NENS4_39AutoVectorizingCopyWithAssumedAlignmentILi128EEEEEEvvEEEEvNT_6ParamsE)
	.align		4
        /*000c*/ 	.word	index@(__assertfail)
	.align		4
        /*0010*/ 	.word	0x00000000
	.align		4
        /*0014*/ 	.word	0xfffffffe
	.align		4
        /*0018*/ 	.word	0x00000000
	.align		4
        /*001c*/ 	.word	0xfffffffd
	.align		4
        /*0020*/ 	.word	0x00000000
	.align		4
        /*0024*/ 	.word	0xfffffffc


//--------------------- .nv.constant4             --------------------------
	.section	.nv.constant4,"a",@progbits
	.align	8
	.align		8
.nv.constant4:
        /*0000*/ 	.dword	__assertfail
	.align		8
        /*0008*/ 	.dword	__unnamed_1
	.align		8
        /*0010*/ 	.dword	__unnamed_2
	.align		8
        /*0018*/ 	.dword	_ZN40_INTERNAL_f060aa5c_4_k_cu_1196191d_338134cuda3std3__45__cpo5beginE
	.align		8
        /*0020*/ 	.dword	_ZN40_INTERNAL_f060aa5c_4_k_cu_1196191d_338134cuda3std3__45__cpo3endE
	.align		8
        /*0028*/ 	.dword	_ZN40_INTERNAL_f060aa5c_4_k_cu_1196191d_338134cuda3std3__45__cpo6cbeginE
	.align		8
        /*0030*/ 	.dword	_ZN40_INTERNAL_f060aa5c_4_k_cu_1196191d_338134cuda3std3__45__cpo4cendE
	.align		8
        /*0038*/ 	.dword	_ZN40_INTERNAL_f060aa5c_4_k_cu_1196191d_338134cuda3std3__442_GLOBAL__N__f060aa5c_4_k_cu_1196191d_338136ignoreE
	.align		8
        /*0040*/ 	.dword	_ZN40_INTERNAL_f060aa5c_4_k_cu_1196191d_338134cuda3std3__419piecewise_constructE
	.align		8
        /*0048*/ 	.dword	_ZN40_INTERNAL_f060aa5c_4_k_cu_1196191d_338134cuda3std3__48in_placeE
	.align		8
        /*0050*/ 	.dword	_ZN40_INTERNAL_f060aa5c_4_k_cu_1196191d_338134cuda3std6ranges3__45__cpo4swapE
	.align		8
        /*0058*/ 	.dword	_ZN40_INTERNAL_f060aa5c_4_k_cu_1196191d_338134cuda3std6ranges3__45__cpo9iter_moveE
	.align		8
        /*0060*/ 	.dword	_ZN40_INTERNAL_f060aa5c_4_k_cu_1196191d_338134cute7productE
	.align		8
        /*0068*/ 	.dword	_ZN40_INTERNAL_f060aa5c_4_k_cu_1196191d_338134cute1_E
	.align		8
        /*0070*/ 	.dword	$str$25
	.align		8
        /*0078*/ 	.dword	$str$26
	.align		8
        /*0080*/ 	.dword	$str$27
	.align		8
        /*0088*/ 	.dword	$str$28


//--------------------- .text._ZN7cutlass13device_kernelINS_4gemm6kernel13GemmUniversalIN4cute5tupleIJiiiiEEENS1_10collective13CollectiveMmaINS1_35MainloopSm100TmaUmmaWarpSpecializedILi9ELi2ELi4ENS5_IJNS4_1CILi1EEESB_SB_EEEEENS5_IJNSA_ILi64EEENSA_ILi256EEENSA_ILi32EEEEEENS_6half_tENS5_IJSB_llEEESI_SJ_NS4_8TiledMMAINS4_8MMA_AtomIJNS4_20SM100_MMA_F16BF16_SSISI_SI_fLi64ELi256ELNS4_4UMMA5MajorE1ELSO_1ELNSN_7ScaleInE0ELSP_0EEEEEENS4_6LayoutISC_NS5_IJNSA_ILi0EEEST_ST_EEEEENS5_IJNS4_10UnderscoreESW_SW_EEEEENS4_13SM90_TMA_LOADENS4_14ComposedLayoutINS4_7SwizzleILi3ELi4ELi3EEENS4_18smem_ptr_flag_bitsILi16EEENSS_INS5_IJSE_NSA_ILi8EEEEEENS5_IJSB_SE_EEEEEEEvNS4_8identityESZ_S19_vS1A_EENS_8epilogue10collective18CollectiveEpilogueINS1C_23Sm100TmaWarpSpecializedILi4ELi2ELi32ELb1ELb0EEEJSH_NS5_IJNSS_ISE_SB_EES1H_EEESI_NS5_IJlSB_lEEESI_S1J_NS1C_6fusion15FusionCallbacksIS1G_NS1K_17LinearCombinationISI_fSI_fLNS_15FloatRoundStyleE2EEESH_S1I_JEEENS4_5SM1004TMEM4LOAD26SM100_TMEM_LOAD_16dp256b8xESZ_NS10_IS12_S14_NSS_INS5_IJS15_SE_EEENS5_IJSE_SB_EEEEEEENS4_17SM75_U32x4_LDSM_NENS4_14SM90_TMA_STOREES1X_NS4_17SM90_U32x4_STSM_NENS4_39AutoVectorizingCopyWithAssumedAlignmentILi128EEEEEEvvEEEEvNT_6ParamsE --------------------------
	.section	.text._ZN7cutlass13device_kernelINS_4gemm6kernel13GemmUniversalIN4cute5tupleIJiiiiEEENS1_10collective13CollectiveMmaINS1_35MainloopSm100TmaUmmaWarpSpecializedILi9ELi2ELi4ENS5_IJNS4_1CILi1EEESB_SB_EEEEENS5_IJNSA_ILi64EEENSA_ILi256EEENSA_ILi32EEEEEENS_6half_tENS5_IJSB_llEEESI_SJ_NS4_8TiledMMAINS4_8MMA_AtomIJNS4_20SM100_MMA_F16BF16_SSISI_SI_fLi64ELi256ELNS4_4UMMA5MajorE1ELSO_1ELNSN_7ScaleInE0ELSP_0EEEEEENS4_6LayoutISC_NS5_IJNSA_ILi0EEEST_ST_EEEEENS5_IJNS4_10UnderscoreESW_SW_EEEEENS4_13SM90_TMA_LOADENS4_14ComposedLayoutINS4_7SwizzleILi3ELi4ELi3EEENS4_18smem_ptr_flag_bitsILi16EEENSS_INS5_IJSE_NSA_ILi8EEEEEENS5_IJSB_SE_EEEEEEEvNS4_8identityESZ_S19_vS1A_EENS_8epilogue10collective18CollectiveEpilogueINS1C_23Sm100TmaWarpSpecializedILi4ELi2ELi32ELb1ELb0EEEJSH_NS5_IJNSS_ISE_SB_EES1H_EEESI_NS5_IJlSB_lEEESI_S1J_NS1C_6fusion15FusionCallbacksIS1G_NS1K_17LinearCombinationISI_fSI_fLNS_15FloatRoundStyleE2EEESH_S1I_JEEENS4_5SM1004TMEM4LOAD26SM100_TMEM_LOAD_16dp256b8xESZ_NS10_IS12_S14_NSS_INS5_IJS15_SE_EEENS5_IJSE_SB_EEEEEEENS4_17SM75_U32x4_LDSM_NENS4_14SM90_TMA_STOREES1X_NS4_17SM90_U32x4_STSM_NENS4_39AutoVectorizingCopyWithAssumedAlignmentILi128EEEEEEvvEEEEvNT_6ParamsE,"ax",@progbits
	.align	128
.text._ZN7cutlass13device_kernelINS_4gemm6kernel13GemmUniversalIN4cute5tupleIJiiiiEEENS1_10collective13CollectiveMmaINS1_35MainloopSm100TmaUmmaWarpSpecializedILi9ELi2ELi4ENS5_IJNS4_1CILi1EEESB_SB_EEEEENS5_IJNSA_ILi64EEENSA_ILi256EEENSA_ILi32EEEEEENS_6half_tENS5_IJSB_llEEESI_SJ_NS4_8TiledMMAINS4_8MMA_AtomIJNS4_20SM100_MMA_F16BF16_SSISI_SI_fLi64ELi256ELNS4_4UMMA5MajorE1ELSO_1ELNSN_7ScaleInE0ELSP_0EEEEEENS4_6LayoutISC_NS5_IJNSA_ILi0EEEST_ST_EEEEENS5_IJNS4_10UnderscoreESW_SW_EEEEENS4_13SM90_TMA_LOADENS4_14ComposedLayoutINS4_7SwizzleILi3ELi4ELi3EEENS4_18smem_ptr_flag_bitsILi16EEENSS_INS5_IJSE_NSA_ILi8EEEEEENS5_IJSB_SE_EEEEEEEvNS4_8identityESZ_S19_vS1A_EENS_8epilogue10collective18CollectiveEpilogueINS1C_23Sm100TmaWarpSpecializedILi4ELi2ELi32ELb1ELb0EEEJSH_NS5_IJNSS_ISE_SB_EES1H_EEESI_NS5_IJlSB_lEEESI_S1J_NS1C_6fusion15FusionCallbacksIS1G_NS1K_17LinearCombinationISI_fSI_fLNS_15FloatRoundStyleE2EEESH_S1I_JEEENS4_5SM1004TMEM4LOAD26SM100_TMEM_LOAD_16dp256b8xESZ_NS10_IS12_S14_NSS_INS5_IJS15_SE_EEENS5_IJSE_SB_EEEEEEENS4_17SM75_U32x4_LDSM_NENS4_14SM90_TMA_STOREES1X_NS4_17SM90_U32x4_STSM_NENS4_39AutoVectorizingCopyWithAssumedAlignmentILi128EEEEEEvvEEEEvNT_6ParamsE:
        .type           _ZN7cutlass13device_kernelINS_4gemm6kernel13GemmUniversalIN4cute5tupleIJiiiiEEENS1_10collective13CollectiveMmaINS1_35MainloopSm100TmaUmmaWarpSpecializedILi9ELi2ELi4ENS5_IJNS4_1CILi1EEESB_SB_EEEEENS5_IJNSA_ILi64EEENSA_ILi256EEENSA_ILi32EEEEEENS_6half_tENS5_IJSB_llEEESI_SJ_NS4_8TiledMMAINS4_8MMA_AtomIJNS4_20SM100_MMA_F16BF16_SSISI_SI_fLi64ELi256ELNS4_4UMMA5MajorE1ELSO_1ELNSN_7ScaleInE0ELSP_0EEEEEENS4_6LayoutISC_NS5_IJNSA_ILi0EEEST_ST_EEEEENS5_IJNS4_10UnderscoreESW_SW_EEEEENS4_13SM90_TMA_LOADENS4_14ComposedLayoutINS4_7SwizzleILi3ELi4ELi3EEENS4_18smem_ptr_flag_bitsILi16EEENSS_INS5_IJSE_NSA_ILi8EEEEEENS5_IJSB_SE_EEEEEEEvNS4_8identityESZ_S19_vS1A_EENS_8epilogue10collective18CollectiveEpilogueINS1C_23Sm100TmaWarpSpecializedILi4ELi2ELi32ELb1ELb0EEEJSH_NS5_IJNSS_ISE_SB_EES1H_EEESI_NS5_IJlSB_lEEESI_S1J_NS1C_6fusion15FusionCallbacksIS1G_NS1K_17LinearCombinationISI_fSI_fLNS_15FloatRoundStyleE2EEESH_S1I_JEEENS4_5SM1004TMEM4LOAD26SM100_TMEM_LOAD_16dp256b8xESZ_NS10_IS12_S14_NSS_INS5_IJS15_SE_EEENS5_IJSE_SB_EEEEEEENS4_17SM75_U32x4_LDSM_NENS4_14SM90_TMA_STOREES1X_NS4_17SM90_U32x4_STSM_NENS4_39AutoVectorizingCopyWithAssumedAlignmentILi128EEEEEEvvEEEEvNT_6ParamsE,@function
        .size           _ZN7cutlass13device_kernelINS_4gemm6kernel13GemmUniversalIN4cute5tupleIJiiiiEEENS1_10collective13CollectiveMmaINS1_35MainloopSm100TmaUmmaWarpSpecializedILi9ELi2ELi4ENS5_IJNS4_1CILi1EEESB_SB_EEEEENS5_IJNSA_ILi64EEENSA_ILi256EEENSA_ILi32EEEEEENS_6half_tENS5_IJSB_llEEESI_SJ_NS4_8TiledMMAINS4_8MMA_AtomIJNS4_20SM100_MMA_F16BF16_SSISI_SI_fLi64ELi256ELNS4_4UMMA5MajorE1ELSO_1ELNSN_7ScaleInE0ELSP_0EEEEEENS4_6LayoutISC_NS5_IJNSA_ILi0EEEST_ST_EEEEENS5_IJNS4_10UnderscoreESW_SW_EEEEENS4_13SM90_TMA_LOADENS4_14ComposedLayoutINS4_7SwizzleILi3ELi4ELi3EEENS4_18smem_ptr_flag_bitsILi16EEENSS_INS5_IJSE_NSA_ILi8EEEEEENS5_IJSB_SE_EEEEEEEvNS4_8identityESZ_S19_vS1A_EENS_8epilogue10collective18CollectiveEpilogueINS1C_23Sm100TmaWarpSpecializedILi4ELi2ELi32ELb1ELb0EEEJSH_NS5_IJNSS_ISE_SB_EES1H_EEESI_NS5_IJlSB_lEEESI_S1J_NS1C_6fusion15FusionCallbacksIS1G_NS1K_17LinearCombinationISI_fSI_fLNS_15FloatRoundStyleE2EEESH_S1I_JEEENS4_5SM1004TMEM4LOAD26SM100_TMEM_LOAD_16dp256b8xESZ_NS10_IS12_S14_NSS_INS5_IJS15_SE_EEENS5_IJSE_SB_EEEEEEENS4_17SM75_U32x4_LDSM_NENS4_14SM90_TMA_STOREES1X_NS4_17SM90_U32x4_STSM_NENS4_39AutoVectorizingCopyWithAssumedAlignmentILi128EEEEEEvvEEEEvNT_6ParamsE,(.L_x_192 - _ZN7cutlass13device_kernelINS_4gemm6kernel13GemmUniversalIN4cute5tupleIJiiiiEEENS1_10collective13CollectiveMmaINS1_35MainloopSm100TmaUmmaWarpSpecializedILi9ELi2ELi4ENS5_IJNS4_1CILi1EEESB_SB_EEEEENS5_IJNSA_ILi64EEENSA_ILi256EEENSA_ILi32EEEEEENS_6half_tENS5_IJSB_llEEESI_SJ_NS4_8TiledMMAINS4_8MMA_AtomIJNS4_20SM100_MMA_F16BF16_SSISI_SI_fLi64ELi256ELNS4_4UMMA5MajorE1ELSO_1ELNSN_7ScaleInE0ELSP_0EEEEEENS4_6LayoutISC_NS5_IJNSA_ILi0EEEST_ST_EEEEENS5_IJNS4_10UnderscoreESW_SW_EEEEENS4_13SM90_TMA_LOADENS4_14ComposedLayoutINS4_7SwizzleILi3ELi4ELi3EEENS4_18smem_ptr_flag_bitsILi16EEENSS_INS5_IJSE_NSA_ILi8EEEEEENS5_IJSB_SE_EEEEEEEvNS4_8identityESZ_S19_vS1A_EENS_8epilogue10collective18CollectiveEpilogueINS1C_23Sm100TmaWarpSpecializedILi4ELi2ELi32ELb1ELb0EEEJSH_NS5_IJNSS_ISE_SB_EES1H_EEESI_NS5_IJlSB_lEEESI_S1J_NS1C_6fusion15FusionCallbacksIS1G_NS1K_17LinearCombinationISI_fSI_fLNS_15FloatRoundStyleE2EEESH_S1I_JEEENS4_5SM1004TMEM4LOAD26SM100_TMEM_LOAD_16dp256b8xESZ_NS10_IS12_S14_NSS_INS5_IJS15_SE_EEENS5_IJSE_SB_EEEEEEENS4_17SM75_U32x4_LDSM_NENS4_14SM90_TMA_STOREES1X_NS4_17SM90_U32x4_STSM_NENS4_39AutoVectorizingCopyWithAssumedAlignmentILi128EEEEEEvvEEEEvNT_6ParamsE)
        .other          _ZN7cutlass13device_kernelINS_4gemm6kernel13GemmUniversalIN4cute5tupleIJiiiiEEENS1_10collective13CollectiveMmaINS1_35MainloopSm100TmaUmmaWarpSpecializedILi9ELi2ELi4ENS5_IJNS4_1CILi1EEESB_SB_EEEEENS5_IJNSA_ILi64EEENSA_ILi256EEENSA_ILi32EEEEEENS_6half_tENS5_IJSB_llEEESI_SJ_NS4_8TiledMMAINS4_8MMA_AtomIJNS4_20SM100_MMA_F16BF16_SSISI_SI_fLi64ELi256ELNS4_4UMMA5MajorE1ELSO_1ELNSN_7ScaleInE0ELSP_0EEEEEENS4_6LayoutISC_NS5_IJNSA_ILi0EEEST_ST_EEEEENS5_IJNS4_10UnderscoreESW_SW_EEEEENS4_13SM90_TMA_LOADENS4_14ComposedLayoutINS4_7SwizzleILi3ELi4ELi3EEENS4_18smem_ptr_flag_bitsILi16EEENSS_INS5_IJSE_NSA_ILi8EEEEEENS5_IJSB_SE_EEEEEEEvNS4_8identityESZ_S19_vS1A_EENS_8epilogue10collective18CollectiveEpilogueINS1C_23Sm100TmaWarpSpecializedILi4ELi2ELi32ELb1ELb0EEEJSH_NS5_IJNSS_ISE_SB_EES1H_EEESI_NS5_IJlSB_lEEESI_S1J_NS1C_6fusion15FusionCallbacksIS1G_NS1K_17LinearCombinationISI_fSI_fLNS_15FloatRoundStyleE2EEESH_S1I_JEEENS4_5SM1004TMEM4LOAD26SM100_TMEM_LOAD_16dp256b8xESZ_NS10_IS12_S14_NSS_INS5_IJS15_SE_EEENS5_IJSE_SB_EEEEEEENS4_17SM75_U32x4_LDSM_NENS4_14SM90_TMA_STOREES1X_NS4_17SM90_U32x4_STSM_NENS4_39AutoVectorizingCopyWithAssumedAlignmentILi128EEEEEEvvEEEEvNT_6ParamsE,@"STO_CUDA_ENTRY STV_DEFAULT"
_ZN7cutlass13device_kernelINS_4gemm6kernel13GemmUniversalIN4cute5tupleIJiiiiEEENS1_10collective13CollectiveMmaINS1_35MainloopSm100TmaUmmaWarpSpecializedILi9ELi2ELi4ENS5_IJNS4_1CILi1EEESB_SB_EEEEENS5_IJNSA_ILi64EEENSA_ILi256EEENSA_ILi32EEEEEENS_6half_tENS5_IJSB_llEEESI_SJ_NS4_8TiledMMAINS4_8MMA_AtomIJNS4_20SM100_MMA_F16BF16_SSISI_SI_fLi64ELi256ELNS4_4UMMA5MajorE1ELSO_1ELNSN_7ScaleInE0ELSP_0EEEEEENS4_6LayoutISC_NS5_IJNSA_ILi0EEEST_ST_EEEEENS5_IJNS4_10UnderscoreESW_SW_EEEEENS4_13SM90_TMA_LOADENS4_14ComposedLayoutINS4_7SwizzleILi3ELi4ELi3EEENS4_18smem_ptr_flag_bitsILi16EEENSS_INS5_IJSE_NSA_ILi8EEEEEENS5_IJSB_SE_EEEEEEEvNS4_8identityESZ_S19_vS1A_EENS_8epilogue10collective18CollectiveEpilogueINS1C_23Sm100TmaWarpSpecializedILi4ELi2ELi32ELb1ELb0EEEJSH_NS5_IJNSS_ISE_SB_EES1H_EEESI_NS5_IJlSB_lEEESI_S1J_NS1C_6fusion15FusionCallbacksIS1G_NS1K_17LinearCombinationISI_fSI_fLNS_15FloatRoundStyleE2EEESH_S1I_JEEENS4_5SM1004TMEM4LOAD26SM100_TMEM_LOAD_16dp256b8xESZ_NS10_IS12_S14_NSS_INS5_IJS15_SE_EEENS5_IJSE_SB_EEEEEEENS4_17SM75_U32x4_LDSM_NENS4_14SM90_TMA_STOREES1X_NS4_17SM90_U32x4_STSM_NENS4_39AutoVectorizingCopyWithAssumedAlignmentILi128EEEEEEvvEEEEvNT_6ParamsE:
[----:B------:R-:W1:Y:S01]  /*0000*/  LDC R1, c[0x0][0x37c] ;  /* 0x0000df00ff017b82 */ /* 0x000e620000000800 */
[----:B------:R-:W2:Y:S01]  /*0010*/  S2R R101, SR_TID.X ;  /* 0x0000000000657919 */ /* 0x000ea20000002100 */
[----:B------:R-:W3:Y:S01]  /*0020*/  LDCU.64 UR4, c[0x0][0x890] ;  /* 0x00011200ff0477ac */ /* 0x000ee20008000a00 */
[----:B------:R-:W-:Y:S02]  /*0030*/  PRMT R88, RZ, 0x7610, R88 ;  /* 0x00007610ff587816 */ /* 0x000fe40000000058 */
[----:B------:R-:W-:Y:S01]  /*0040*/  ELECT P5, URZ, PT ;  /* 0x0000000000ff782f */ /* 0x000fe200038a0000 */
[----:B------:R-:W4:Y:S01]  /*0050*/  LDCU.64 UR48, c[0x0][0x358] ;  /* 0x00006b00ff3077ac */ /* 0x000f220008000a00 */
[----:B---3--:R-:W-:-:S04]  /*0060*/  UISETP.NE.U32.AND UP0, UPT, UR4, URZ, UPT ;  /* 0x000000ff0400728c */ /* 0x008fc8000bf05070 */
[----:B------:R-:W-:Y:S01]  /*0070*/  UISETP.NE.AND.EX UP0, UPT, UR5, URZ, UPT, UP0 ;  /* 0x000000ff0500728c */ /* 0x000fe2000bf05300 */
[----:B--2---:R-:W-:-:S05]  /*0080*/  SHF.R.U32.HI R93, RZ, 0x5, R101 ;  /* 0x00000005ff5d7819 */ /* 0x004fca0000011665 */
[----:B------:R-:W2:Y:S02]  /*0090*/  SHFL.IDX PT, R0, R93, RZ, 0x1f ;  /* 0x00001fff5d007589 */ /* 0x000ea400000e0000 */
[----:B--2---:R-:W-:Y:S01]  /*00a0*/  R2UR UR8, R0 ;  /* 0x00000000000872ca */ /* 0x004fe200000e0000 */
[----:B-1--4-:R-:W-:-:S14]  /*00b0*/  BRA.U UP0, `(.L_x_0) ;  /* 0x00000001002c7547 */ /* 0x012fdc000b800000 */
[----:B------:R-:W1:Y:S02]  /*00c0*/  LDCU.64 UR6, c[0x0][0x888] ;  /* 0x00011100ff0677ac */ /* 0x000e640008000a00 */
[----:B-1----:R-:W-:-:S04]  /*00d0*/  UISETP.NE.U32.AND UP0, UPT, UR6, URZ, UPT ;  /* 0x000000ff0600728c */ /* 0x002fc8000bf05070 */
[----:B------:R-:W-:-:S09]  /*00e0*/  UISETP.NE.AND.EX UP0, UPT, UR7, URZ, UPT, UP0 ;  /* 0x000000ff0700728c */ /* 0x000fd2000bf05300 */
[----:B------:R-:W-:Y:S05]  /*00f0*/  BRA.U !UP0, `(.L_x_1) ;  /* 0x0000000108107547 */ /* 0x000fea000b800000 */
[----:B------:R-:W1:Y:S02]  /*0100*/  LDC.64 R2, c[0x0][0x888] ;  /* 0x00022200ff027b82 */ /* 0x000e640000000a00 */
[----:B-1----:R1:W5:Y:S01]  /*0110*/  LDG.E R49, desc[UR48][R2.64] ;  /* 0x0000003002317981 */ /* 0x002362000c1e1900 */
[----:B------:R-:W-:Y:S01]  /*0120*/  HFMA2 R88, -RZ, RZ, 0, 5.9604644775390625e-08 ;  /* 0x00000001ff587431 */ /* 0x000fe200000001ff */
[----:B------:R-:W-:Y:S05]  /*0130*/  BRA `(.L_x_0) ;  /* 0x00000000000c7947 */ /* 0x000fea0003800000 */
.L_x_1:
[----:B------:R-:W1:Y:S01]  /*0140*/  LDCU UR6, c[0x0][0x880] ;  /* 0x00011000ff0677ac */ /* 0x000e620008000800 */
[----:B------:R-:W-:Y:S01]  /*0150*/  HFMA2 R88, -RZ, RZ, 0, 5.9604644775390625e-08 ;  /* 0x00000001ff587431 */ /* 0x000fe200000001ff */
[----:B-1----:R-:W-:-:S07]  /*0160*/  MOV R49, UR6 ;  /* 0x0000000600317c02 */ /* 0x002fce0008000f00 */
.L_x_0:
[----:B------:R-:W2:Y:S02]  /*0170*/  LDCU.64 UR6, c[0x0][0x8b0] ;  /* 0x00011600ff0677ac */ /* 0x000ea40008000a00 */
[----:B--2---:R-:W-:-:S04]  /*0180*/  UISETP.NE.U32.AND UP0, UPT, UR6, URZ, UPT ;  /* 0x000000ff0600728c */ /* 0x004fc8000bf05070 */
[----:B------:R-:W-:-:S09]  /*0190*/  UISETP.NE.AND.EX UP0, UPT, UR7, URZ, UPT, UP0 ;  /* 0x000000ff0700728c */ /* 0x000fd2000bf05300 */
[----:B------:R-:W-:Y:S05]  /*01a0*/  BRA.U UP0, `(.L_x_2) ;  /* 0x0000000100247547 */ /* 0x000fea000b800000 */
[----:B------:R-:W2:Y:S02]  /*01b0*/  LDCU.64 UR6, c[0x0][0x8a8] ;  /* 0x00011500ff0677ac */ /* 0x000ea40008000a00 */
[----:B--2---:R-:W-:-:S04]  /*01c0*/  UISETP.NE.U32.AND UP0, UPT, UR6, URZ, UPT ;  /* 0x000000ff0600728c */ /* 0x004fc8000bf05070 */
[----:B------:R-:W-:-:S09]  /*01d0*/  UISETP.NE.AND.EX UP0, UPT, UR7, URZ, UPT, UP0 ;  /* 0x000000ff0700728c */ /* 0x000fd2000bf05300 */
[----:B------:R-:W-:Y:S05]  /*01e0*/  BRA.U !UP0, `(.L_x_3) ;  /* 0x00000001080c7547 */ /* 0x000fea000b800000 */
[----:B-1----:R-:W1:Y:S02]  /*01f0*/  LDC.64 R2, c[0x0][0x8a8] ;  /* 0x00022a00ff027b82 */ /* 0x002e640000000a00 */
[----:B-1----:R2:W5:Y:S01]  /*0200*/  LDG.E R47, desc[UR48][R2.64] ;  /* 0x00000030022f7981 */ /* 0x002562000c1e1900 */
[----:B------:R-:W-:Y:S05]  /*0210*/  BRA `(.L_x_2) ;  /* 0x0000000000087947 */ /* 0x000fea0003800000 */
.L_x_3:
[----:B------:R-:W2:Y:S02]  /*0220*/  LDCU UR6, c[0x0][0x8a0] ;  /* 0x00011400ff0677ac */ /* 0x000ea40008000800 */
[----:B--2---:R-:W-:Y:S02]  /*0230*/  MOV R47, UR6 ;  /* 0x00000006002f7c02 */ /* 0x004fe40008000f00 */
.L_x_2:
[----:B------:R-:W-:Y:S01]  /*0240*/  IMAD.U32 R0, RZ, RZ, UR8 ;  /* 0x00000008ff007e24 */ /* 0x000fe2000f8e00ff */
[----:B------:R-:W-:Y:S04]  /*0250*/  BSSY.RECONVERGENT B0, `(.L_x_4) ;  /* 0x000000c000007945 */ /* 0x000fe80003800200 */
[C---:B------:R-:W-:Y:S02]  /*0260*/  ISETP.NE.OR P1, PT, R0.reuse, 0x1, !P5 ;  /* 0x000000010000780c */ /* 0x040fe40006f25670 */
[----:B------:R-:W-:-:S11]  /*0270*/  ISETP.NE.OR P0, PT, R0, 0x3, !P5 ;  /* 0x000000030000780c */ /* 0x000fd60006f05670 */
[----:B------:R-:W-:Y:S05]  /*0280*/  @P1 BRA `(.L_x_5) ;  /* 0x0000000000201947 */ /* 0x000fea0003800000 */
[----:B------:R-:W3:Y:S02]  /*0290*/  LDCU.64 UR6, c[0x0][0x348] ;  /* 0x00006900ff0677ac */ /* 0x000ee40008000a00 */
[----:B---3--:R-:W-:Y:S02]  /*02a0*/  UIADD3 UR10, UP1, UPT, UR6, 0x80, URZ ;  /* 0x00000080060a7890 */ /* 0x008fe4000ff3e0ff */
[----:B------:R-:W-:Y:S02]  /*02b0*/  UIADD3 UR6, UP0, UPT, UR6, 0x180, URZ ;  /* 0x0000018006067890 */ /* 0x000fe4000ff1e0ff */
[----:B------:R-:W-:Y:S02]  /*02c0*/  UIADD3.X UR11, UPT, UPT, URZ, UR7, URZ, UP1, !UPT ;  /* 0x00000007ff0b7290 */ /* 0x000fe40008ffe4ff */
[----:B------:R-:W-:-:S07]  /*02d0*/  UIADD3.X UR7, UPT, UPT, URZ, UR7, URZ, UP0, !UPT ;  /* 0x00000007ff077290 */ /* 0x000fce00087fe4ff */
[----:B------:R3:W-:Y:S02]  /*02e0*/  UTMACCTL.PF [UR10] ;  /* 0x000000000a0079b9 */ /* 0x0007e40008040000 */
[----:B------:R3:W-:Y:S02]  /*02f0*/  UTMACCTL.PF [UR6] ;  /* 0x00000000060079b9 */ /* 0x0007e40008040000 */
[----:B---3--:R-:W-:Y:S01]  /*0300*/  NOP ;  /* 0x0000000000007918 */ /* 0x008fe20000000000 */
.L_x_5:
[----:B------:R-:W-:Y:S05]  /*0310*/  BSYNC.RECONVERGENT B0 ;  /* 0x0000000000007941 */ /* 0x000fea0003800200 */
.L_x_4:
[----:B------:R-:W-:Y:S04]  /*0320*/  BSSY.RECONVERGENT B0, `(.L_x_6) ;  /* 0x000000a000007945 */ /* 0x000fe80003800200 */
        /* <DEDUP_REMOVED lines=9> */
.L_x_7:
[----:B------:R-:W-:Y:S05]  /*03c0*/  BSYNC.RECONVERGENT B0 ;  /* 0x0000000000007941 */ /* 0x000fea0003800200 */
.L_x_6:
[----:B------:R-:W3:Y:S01]  /*03d0*/  LDCU.64 UR6, c[0x0][0x888] ;  /* 0x00011100ff0677ac */ /* 0x000ee20008000a00 */
[----:B------:R-:W-:Y:S02]  /*03e0*/  UISETP.EQ.U32.AND UP1, UPT, UR4, URZ, UPT ;  /* 0x000000ff0400728c */ /* 0x000fe4000bf22070 */
[----:B------:R-:W-:Y:S02]  /*03f0*/  UPLOP3.LUT UP2, UPT, UPT, UPT, UPT, 0x80, 0x8 ;  /* 0x000000000008789c */ /* 0x000fe40003f4f070 */
[----:B---3--:R-:W-:-:S04]  /*0400*/  UISETP.NE.U32.AND UP0, UPT, UR6, URZ, UPT ;  /* 0x000000ff0600728c */ /* 0x008fc8000bf05070 */
[----:B------:R-:W-:-:S04]  /*0410*/  UISETP.NE.AND.EX UP0, UPT, UR7, URZ, UPT, UP0 ;  /* 0x000000ff0700728c */ /* 0x000fc8000bf05300 */
[----:B------:R-:W-:-:S04]  /*0420*/  UISETP.EQ.OR.EX UP3, UPT, UR5, URZ, !UP0, UP1 ;  /* 0x000000ff0500728c */ /* 0x000fc8000c762710 */
[----:B------:R-:W-:-:S05]  /*0430*/  UP2UR UR50, UPR, URZ, 0x8 ;  /* 0x00000008ff327883 */ /* 0x000fca0008000000 */
[----:B------:R-:W-:Y:S07]  /*0440*/  BRA.U !UP3, `(.L_x_8) ;  /* 0x000000010b207547 */ /* 0x000fee000b800000 */
[----:B------:R-:W-:Y:S01]  /*0450*/  UISETP.NE.U32.AND UP2, UPT, UR4, URZ, UPT ;  /* 0x000000ff0400728c */ /* 0x000fe2000bf45070 */
[----:B-----5:R-:W-:Y:S01]  /*0460*/  FSETP.NEU.AND P0, PT, R49, RZ, PT ;  /* 0x000000ff3100720b */ /* 0x020fe20003f0d000 */
[----:B------:R-:W-:Y:S02]  /*0470*/  USEL UR4, URZ, 0xffffffff, UP0 ;  /* 0xffffffffff047887 */ /* 0x000fe40008000000 */
[----:B------:R-:W-:-:S10]  /*0480*/  UISETP.NE.AND.EX UP2, UPT, UR5, URZ, UPT, UP2 ;  /* 0x000000ff0500728c */ /* 0x000fd4000bf45320 */
[----:B------:R-:W-:Y:S01]  /*0490*/  VOTEU.ANY UP1, P0 ;  /* 0x0000000000ff7886 */ /* 0x000fe20000020100 */
[----:B------:R-:W-:-:S04]  /*04a0*/  @!UP2 USEL UR4, URZ, 0xffffffff, UP1 ;  /* 0xffffffffff04a887 */ /* 0x000fc80008800000 */
[----:B------:R-:W-:-:S04]  /*04b0*/  ULOP3.LUT UR4, UR4, 0x1, URZ, 0xc0, !UPT ;  /* 0x0000000104047892 */ /* 0x000fc8000f8ec0ff */
[----:B------:R-:W-:-:S11]  /*04c0*/  UISETP.NE.U32.AND UP2, UPT, UR4, 0x1, UPT ;  /* 0x000000010400788c */ /* 0x000fd6000bf45070 */
.L_x_8:
[----:B-12---:R-:W1:Y:S01]  /*04d0*/  SHFL.IDX PT, R2, R93, RZ, 0x1f ;  /* 0x00001fff5d027589 */ /* 0x006e6200000e0000 */
[----:B------:R-:W-:-:S04]  /*04e0*/  UISETP.NE.AND UP1, UPT, UR8, 0x2, UPT ;  /* 0x000000020800788c */ /* 0x000fc8000bf25270 */
[----:B------:R-:W-:Y:S01]  /*04f0*/  USEL UR6, URZ, 0x1, UP1 ;  /* 0x00000001ff067887 */ /* 0x000fe20008800000 */
[----:B-1----:R-:W-:-:S13]  /*0500*/  ISETP.NE.AND P0, PT, R2, RZ, PT ;  /* 0x000000ff0200720c */ /* 0x002fda0003f05270 */
[----:B------:R-:W-:Y:S05]  /*0510*/  @P0 BRA `(.L_x_9) ;  /* 0x00000000007c0947 */ /* 0x000fea0003800000 */
[----:B------:R-:W-:Y:S01]  /*0520*/  ELECT P0, URZ, PT ;  /* 0x0000000000ff782f */ /* 0x000fe20003800000 */
[----:B------:R-:W-:-:S12]  /*0530*/  BSSY.RECONVERGENT B0, `(.L_x_9) ;  /* 0x000001d000007945 */ /* 0x000fd80003800200 */
[----:B------:R-:W-:Y:S05]  /*0540*/  @!P0 BRA `(.L_x_10) ;  /* 0x00000000006c8947 */ /* 0x000fea0003800000 */
[----:B------:R-:W1:Y:S01]  /*0550*/  S2UR UR5, SR_CgaCtaId ;  /* 0x00000000000579c3 */ /* 0x000e620000008800 */
[----:B------:R-:W-:Y:S01]  /*0560*/  UMOV UR7, 0x400 ;  /* 0x0000040000077882 */ /* 0x000fe20000000000 */
[----:B------:R-:W-:Y:S02]  /*0570*/  UMOV UR4, 0x1 ;  /* 0x0000000100047882 */ /* 0x000fe40000000000 */
[----:B------:R-:W-:-:S04]  /*0580*/  UIADD3 UR10, UPT, UPT, -UR4, 0x100000, URZ ;  /* 0x00100000040a7890 */ /* 0x000fc8000fffe1ff */
[----:B------:R-:W-:Y:S02]  /*0590*/  USHF.L.U32 UR11, UR10, 0xb, URZ ;  /* 0x0000000b0a0b7899 */ /* 0x000fe400080006ff */
[----:B------:R-:W-:Y:S02]  /*05a0*/  USHF.L.U32 UR10, UR10, 0x1, URZ ;  /* 0x000000010a0a7899 */ /* 0x000fe400080006ff */
[----:B-1----:R-:W-:Y:S01]  /*05b0*/  ULEA UR5, UR5, UR7, 0x18 ;  /* 0x0000000705057291 */ /* 0x002fe2000f8ec0ff */
[----:B------:R-:W1:Y:S11]  /*05c0*/  FENCE.VIEW.ASYNC.S ;  /* 0x00000000000073c6 */ /* 0x000e760000000000 */
[----:B-1----:R1:W2:Y:S01]  /*05d0*/  SYNCS.EXCH.64 URZ, [UR5], UR10 ;  /* 0x0000000a05ff75b2 */ /* 0x0022a20008000100 */
[----:B------:R1:W3:Y:S01]  /*05e0*/  SYNCS.EXCH.64 URZ, [UR5+0x48], UR10 ;  /* 0x0000480a05ff75b2 */ /* 0x0002e20008000100 */
[----:B------:R1:W4:Y:S01]  /*05f0*/  SYNCS.EXCH.64 URZ, [UR5+0x8], UR10 ;  /* 0x0000080a05ff75b2 */ /* 0x0003220008000100 */
[----:B------:R1:W1:Y:S01]  /*0600*/  SYNCS.EXCH.64 URZ, [UR5+0x50], UR10 ;  /* 0x0000500a05ff75b2 */ /* 0x0002620008000100 */
        /* <DEDUP_REMOVED lines=14> */
[----:B------:R-:W-:Y:S01]  /*06f0*/  NOP ;  /* 0x0000000000007918 */ /* 0x000fe20000000000 */
.L_x_10:
[----:B-1----:R-:W-:Y:S05]  /*0700*/  BSYNC.RECONVERGENT B0 ;  /* 0x0000000000007941 */ /* 0x002fea0003800200 */
.L_x_9:
[----:B------:R-:W1:Y:S01]  /*0710*/  SHFL.IDX PT, R2, R93, RZ, 0x1f ;  /* 0x00001fff5d027589 */ /* 0x000e6200000e0000 */
[----:B------:R-:W-:Y:S01]  /*0720*/  NOP ;  /* 0x0000000000007918 */ /* 0x000fe20000000000 */
[----:B-1----:R-:W-:-:S13]  /*0730*/  ISETP.NE.AND P0, PT, R2, 0x1, PT ;  /* 0x000000010200780c */ /* 0x002fda0003f05270 */
[----:B------:R-:W-:Y:S05]  /*0740*/  @P0 BRA `(.L_x_11) ;  /* 0x0000000000580947 */ /* 0x000fea0003800000 */
[----:B------:R-:W1:Y:S01]  /*0750*/  S2UR UR7, SR_CgaCtaId ;  /* 0x00000000000779c3 */ /* 0x000e620000008800 */
[----:B------:R-:W-:Y:S01]  /*0760*/  UMOV UR9, 0x400 ;  /* 0x0000040000097882 */ /* 0x000fe20000000000 */
[----:B------:R-:W-:Y:S01]  /*0770*/  UMOV UR5, 0x20 ;  /* 0x0000002000057882 */ /* 0x000fe20000000000 */
[----:B------:R-:W-:Y:S01]  /*0780*/  UMOV UR4, 0x80 ;  /* 0x0000008000047882 */ /* 0x000fe20000000000 */
[----:B------:R-:W-:-:S04]  /*0790*/  UIADD3 UR10, UPT, UPT, -UR5, 0x100000, URZ ;  /* 0x00100000050a7890 */ /* 0x000fc8000fffe1ff */
[----:B------:R-:W-:Y:S02]  /*07a0*/  USHF.L.U32 UR11, UR10, 0xb, URZ ;  /* 0x0000000b0a0b7899 */ /* 0x000fe400080006ff */
[----:B------:R-:W-:Y:S02]  /*07b0*/  USHF.L.U32 UR10, UR10, 0x1, URZ ;  /* 0x000000010a0a7899 */ /* 0x000fe400080006ff */
[----:B------:R-:W-:-:S04]  /*07c0*/  UIADD3 UR4, UPT, UPT, -UR4, 0x100000, URZ ;  /* 0x0010000004047890 */ /* 0x000fc8000fffe1ff */
[----:B------:R-:W-:Y:S02]  /*07d0*/  USHF.L.U32 UR5, UR4, 0xb, URZ ;  /* 0x0000000b04057899 */ /* 0x000fe400080006ff */
[----:B------:R-:W-:Y:S01]  /*07e0*/  USHF.L.U32 UR4, UR4, 0x1, URZ ;  /* 0x0000000104047899 */ /* 0x000fe200080006ff */
[----:B------:R-:W-:Y:S01]  /*07f0*/  ELECT P0, URZ, PT ;  /* 0x0000000000ff782f */ /* 0x000fe20003800000 */
[----:B-1----:R-:W-:Y:S01]  /*0800*/  ULEA UR7, UR7, UR9, 0x18 ;  /* 0x0000000907077291 */ /* 0x002fe2000f8ec0ff */
[----:B------:R-:W1:Y:S11]  /*0810*/  FENCE.VIEW.ASYNC.S ;  /* 0x00000000000073c6 */ /* 0x000e760000000000 */
[----:B-1----:R1:W1:Y:S01]  /*0820*/  SYNCS.EXCH.64 URZ, [UR7+0x90], UR10 ;  /* 0x0000900a07ff75b2 */ /* 0x0022620008000100 */
        /* <DEDUP_REMOVED lines=8> */
.L_x_11:
[----:B------:R-:W2:Y:S01]  /*08b0*/  SHFL.IDX PT, R2, R93, RZ, 0x1f ;  /* 0x00001fff5d027589 */ /* 0x000ea200000e0000 */
[----:B------:R-:W-:Y:S01]  /*08c0*/  NOP ;  /* 0x0000000000007918 */ /* 0x000fe20000000000 */
[----:B--2---:R-:W-:-:S13]  /*08d0*/  ISETP.NE.AND P0, PT, R2, 0x3, PT ;  /* 0x000000030200780c */ /* 0x004fda0003f05270 */
[----:B------:R-:W-:Y:S05]  /*08e0*/  @P0 BRA `(.L_x_12) ;  /* 0x0000000000300947 */ /* 0x000fea0003800000 */
[----:B-1----:R-:W1:Y:S01]  /*08f0*/  S2UR UR5, SR_CgaCtaId ;  /* 0x00000000000579c3 */ /* 0x002e620000008800 */
[----:B------:R-:W-:Y:S01]  /*0900*/  UMOV UR7, 0x400 ;  /* 0x0000040000077882 */ /* 0x000fe20000000000 */
[----:B------:R-:W-:Y:S01]  /*0910*/  UMOV UR4, 0x20 ;  /* 0x0000002000047882 */ /* 0x000fe20000000000 */
[----:B------:R-:W-:Y:S01]  /*0920*/  ELECT P0, URZ, PT ;  /* 0x0000000000ff782f */ /* 0x000fe20003800000 */
[----:B------:R-:W-:-:S04]  /*0930*/  UIADD3 UR10, UPT, UPT, -UR4, 0x100000, URZ ;  /* 0x00100000040a7890 */ /* 0x000fc8000fffe1ff */
[----:B------:R-:W-:Y:S02]  /*0940*/  USHF.L.U32 UR11, UR10, 0xb, URZ ;  /* 0x0000000b0a0b7899 */ /* 0x000fe400080006ff */
[----:B------:R-:W-:Y:S02]  /*0950*/  USHF.L.U32 UR10, UR10, 0x1, URZ ;  /* 0x000000010a0a7899 */ /* 0x000fe400080006ff */
[----:B-1----:R-:W-:Y:S01]  /*0960*/  ULEA UR5, UR5, UR7, 0x18 ;  /* 0x0000000705057291 */ /* 0x002fe2000f8ec0ff */
[----:B------:R-:W1:Y:S11]  /*0970*/  FENCE.VIEW.ASYNC.S ;  /* 0x00000000000073c6 */ /* 0x000e760000000000 */
[----:B-1----:R2:W1:Y:S01]  /*0980*/  SYNCS.EXCH.64 URZ, [UR5+0xd0], UR10 ;  /* 0x0000d00a05ff75b2 */ /* 0x0024620008000100 */
[----:B------:R2:W1:Y:S02]  /*0990*/  SYNCS.EXCH.64 URZ, [UR5+0xd8], UR10 ;  /* 0x0000d80a05ff75b2 */ /* 0x0004640008000100 */
[----:B--2---:R-:W-:Y:S01]  /*09a0*/  NOP ;  /* 0x0000000000007918 */ /* 0x004fe20000000000 */
.L_x_12:
[----:B------:R-:W2:Y:S01]  /*09b0*/  SHFL.IDX PT, R2, R93, RZ, 0x1f ;  /* 0x00001fff5d027589 */ /* 0x000ea200000e0000 */
[----:B------:R-:W-:Y:S01]  /*09c0*/  NOP ;  /* 0x0000000000007918 */ /* 0x000fe20000000000 */
[----:B--2---:R-:W-:-:S13]  /*09d0*/  ISETP.NE.AND P0, PT, R2, 0x4, PT ;  /* 0x000000040200780c */ /* 0x004fda0003f05270 */
[----:B------:R-:W-:Y:S05]  /*09e0*/  @P0 BRA `(.L_x_13) ;  /* 0x00000000004c0947 */ /* 0x000fea0003800000 */
[----:B-1----:R-:W1:Y:S01]  /*09f0*/  S2UR UR5, SR_CgaCtaId ;  /* 0x00000000000579c3 */ /* 0x002e620000008800 */
[----:B------:R-:W-:Y:S01]  /*0a00*/  UMOV UR9, 0x100 ;  /* 0x0000010000097882 */ /* 0x000fe20000000000 */
[----:B------:R-:W-:Y:S01]  /*0a10*/  UMOV UR7, 0x400 ;  /* 0x0000040000077882 */ /* 0x000fe20000000000 */
[----:B------:R-:W-:Y:S01]  /*0a20*/  USEL UR9, UR9, 0xe0, UP2 ;  /* 0x000000e009097887 */ /* 0x000fe20009000000 */
[----:B------:R-:W-:Y:S01]  /*0a30*/  UMOV UR4, 0x1 ;  /* 0x0000000100047882 */ /* 0x000fe20000000000 */
[----:B------:R-:W-:Y:S01]  /*0a40*/  ELECT P0, URZ, PT ;  /* 0x0000000000ff782f */ /* 0x000fe20003800000 */
[----:B------:R-:W-:-:S04]  /*0a50*/  UIADD3 UR10, UPT, UPT, -UR4, 0x100000, URZ ;  /* 0x00100000040a7890 */ /* 0x000fc8000fffe1ff */
[----:B------:R-:W-:Y:S02]  /*0a60*/  USHF.L.U32 UR11, UR10, 0xb, URZ ;  /* 0x0000000b0a0b7899 */ /* 0x000fe400080006ff */
[----:B------:R-:W-:Y:S02]  /*0a70*/  USHF.L.U32 UR10, UR10, 0x1, URZ ;  /* 0x000000010a0a7899 */ /* 0x000fe400080006ff */
[----:B------:R-:W-:-:S04]  /*0a80*/  UIADD3 UR12, UPT, UPT, -UR9, 0x100000, URZ ;  /* 0x00100000090c7890 */ /* 0x000fc8000fffe1ff */
[----:B------:R-:W-:Y:S02]  /*0a90*/  USHF.L.U32 UR13, UR12, 0xb, URZ ;  /* 0x0000000b0c0d7899 */ /* 0x000fe400080006ff */
[----:B------:R-:W-:Y:S02]  /*0aa0*/  USHF.L.U32 UR12, UR12, 0x1, URZ ;  /* 0x000000010c0c7899 */ /* 0x000fe400080006ff */
[----:B-1----:R-:W-:Y:S01]  /*0ab0*/  ULEA UR5, UR5, UR7, 0x18 ;  /* 0x0000000705057291 */ /* 0x002fe2000f8ec0ff */
[----:B------:R-:W1:Y:S11]  /*0ac0*/  FENCE.VIEW.ASYNC.S ;  /* 0x00000000000073c6 */ /* 0x000e760000000000 */
[----:B-1----:R2:W1:Y:S01]  /*0ad0*/  SYNCS.EXCH.64 URZ, [UR5+0xe0], UR10 ;  /* 0x0000e00a05ff75b2 */ /* 0x0024620008000100 */
[----:B------:R2:W1:Y:S01]  /*0ae0*/  SYNCS.EXCH.64 URZ, [UR5+0xf0], UR12 ;  /* 0x0000f00c05ff75b2 */ /* 0x0004620008000100 */
[----:B------:R2:W1:Y:S01]  /*0af0*/  SYNCS.EXCH.64 URZ, [UR5+0xe8], UR10 ;  /* 0x0000e80a05ff75b2 */ /* 0x0004620008000100 */
[----:B------:R2:W1:Y:S02]  /*0b00*/  SYNCS.EXCH.64 URZ, [UR5+0xf8], UR12 ;  /* 0x0000f80c05ff75b2 */ /* 0x0004640008000100 */
[----:B--2---:R-:W-:Y:S01]  /*0b10*/  NOP ;  /* 0x0000000000007918 */ /* 0x004fe20000000000 */
.L_x_13:
[----:B------:R-:W2:Y:S01]  /*0b20*/  SHFL.IDX PT, R2, R93, RZ, 0x1f ;  /* 0x00001fff5d027589 */ /* 0x000ea200000e0000 */
[----:B------:R-:W-:Y:S01]  /*0b30*/  NOP ;  /* 0x0000000000007918 */ /* 0x000fe20000000000 */
[----:B--2---:R-:W-:-:S13]  /*0b40*/  ISETP.NE.AND P0, PT, R2, 0x5, PT ;  /* 0x000000050200780c */ /* 0x004fda0003f05270 */
[----:B------:R-:W-:Y:S05]  /*0b50*/  @P0 BRA `(.L_x_14) ;  /* 0x0000000000580947 */ /* 0x000fea0003800000 */
[----:B-1----:R-:W1:Y:S01]  /*0b60*/  S2UR UR7, SR_CgaCtaId ;  /* 0x00000000000779c3 */ /* 0x002e620000008800 */
        /* <DEDUP_REMOVED lines=19> */
[----:B------:R2:W1:Y:S02]  /*0ca0*/  SYNCS.EXCH.64 URZ, [UR7+0x138], UR4 ;  /* 0x0001380407ff75b2 */ /* 0x0004640008000100 */
[----:B--2---:R-:W-:Y:S01]  /*0cb0*/  NOP ;  /* 0x0000000000007918 */ /* 0x004fe20000000000 */
.L_x_14:
        /* <DEDUP_REMOVED lines=18> */
.L_x_15:
[----:B-1----:R-:W1:Y:S01]  /*0de0*/  S2UR UR5, SR_CTAID.X ;  /* 0x00000000000579c3 */ /* 0x002e620000002500 */
[----:B------:R-:W-:-:S05]  /*0df0*/  CS2R.32 R87, SR_CgaSize ;  /* 0x0000000000577805 */ /* 0x000fca0000008a00 */
[----:B------:R-:W-:-:S05]  /*0e00*/  IMAD R87, R87, -0xa0, RZ ;  /* 0xffffff6057577824 */ /* 0x000fca00078e02ff */
[----:B------:R-:W-:-:S14]  /*0e10*/  R2UR UR9, R87 ;  /* 0x00000000570972ca */ /* 0x000fdc00000e0000 */
[----:B------:R-:W2:Y:S01]  /*0e20*/  LDCU UR9, c[0x0][UR9+0x2b0] ;  /* 0x00005600090977ac */ /* 0x000ea20008000800 */
[----:B------:R-:W-:Y:S01]  /*0e30*/  NOP ;  /* 0x0000000000007918 */ /* 0x000fe20000000000 */
[----:B------:R-:W-:-:S05]  /*0e40*/  CS2R.32 R87, SR_CgaSize ;  /* 0x0000000000577805 */ /* 0x000fca0000008a00 */
[----:B------:R-:W-:-:S05]  /*0e50*/  IMAD R87, R87, -0xa0, RZ ;  /* 0xffffff6057577824 */ /* 0x000fca00078e02ff */
[----:B------:R-:W-:-:S14]  /*0e60*/  R2UR UR7, R87 ;  /* 0x00000000570772ca */ /* 0x000fdc00000e0000 */
[----:B------:R-:W3:Y:S01]  /*0e70*/  LDCU UR7, c[0x0][UR7+0x2b4] ;  /* 0x00005680070777ac */ /* 0x000ee20008000800 */
[----:B------:R-:W4:Y:S08]  /*0e80*/  S2UR UR4, SR_CTAID.Y ;  /* 0x00000000000479c3 */ /* 0x000f300000002600 */
[----:B------:R-:W3:Y:S01]  /*0e90*/  LDC R10, c[0x0][0xb24] ;  /* 0x0002c900ff0a7b82 */ /* 0x000ee20000000800 */
[----:B-1----:R-:W-:-:S02]  /*0ea0*/  I2FP.F32.U32 R87, UR5 ;  /* 0x0000000500577c45 */ /* 0x002fc40008201000 */
[----:B------:R-:W-:-:S05]  /*0eb0*/  CS2R.32 R3, SR_CgaSize ;  /* 0x0000000000037805 */ /* 0x000fca0000008a00 */
[----:B------:R-:W-:-:S06]  /*0ec0*/  IMAD R3, R3, -0xa0, RZ ;  /* 0xffffff6003037824 */ /* 0x000fcc00078e02ff */
[----:B------:R-:W1:Y:S01]  /*0ed0*/  LDC R3, c[0x0][R3+0x2a0] ;  /* 0x0000a80003037b82 */ /* 0x000e620000000800 */
[----:B------:R-:W-:Y:S01]  /*0ee0*/  MOV R15, UR5 ;  /* 0x00000005000f7c02 */ /* 0x000fe20008000f00 */
[----:B--2---:R-:W-:Y:S01]  /*0ef0*/  FMUL R87, R87, UR9 ;  /* 0x0000000957577c20 */ /* 0x004fe20008400000 */
[----:B----4-:R-:W-:Y:S02]  /*0f00*/  I2FP.F32.U32 R86, UR4 ;  /* 0x0000000400567c45 */ /* 0x010fe40008201000 */
[----:B------:R-:W-:-:S05]  /*0f10*/  CS2R.32 R2, SR_CgaSize ;  /* 0x0000000000027805 */ /* 0x000fca0000008a00 */
[----:B------:R-:W-:-:S06]  /*0f20*/  IMAD R2, R2, -0xa0, RZ ;  /* 0xffffff6002027824 */ /* 0x000fcc00078e02ff */
[----:B------:R-:W2:Y:S01]  /*0f30*/  LDC R2, c[0x0][R2+0x2a4] ;  /* 0x0000a90002027b82 */ /* 0x000ea20000000800 */
[----:B------:R-:W-:Y:S01]  /*0f40*/  MOV R14, UR4 ;  /* 0x00000004000e7c02 */ /* 0x000fe20008000f00 */
[----:B------:R-:W4:Y:S01]  /*0f50*/  F2I.U32.TRUNC.NTZ R87, R87 ;  /* 0x0000005700577305 */ /* 0x000f22000020f000 */
[----:B---3--:R-:W-:-:S05]  /*0f60*/  FMUL R86, R86, UR7 ;  /* 0x0000000756567c20 */ /* 0x008fca0008400000 */
[----:B------:R-:W-:Y:S01]  /*0f70*/  BAR.SYNC.DEFER_BLOCKING 0x0 ;  /* 0x0000000000007b1d */ /* 0x000fe20000010000 */
[----:B------:R-:W-:-:S05]  /*0f80*/  ISETP.GE.AND P0, PT, R10, 0x1, PT ;  /* 0x000000010a00780c */ /* 0x000fca0003f06270 */
[----:B------:R-:W3:Y:S02]  /*0f90*/  F2I.U32.TRUNC.NTZ R86, R86 ;  /* 0x0000005600567305 */ /* 0x000ee4000020f000 */
[----:B------:R-:W2:Y:S01]  /*0fa0*/  S2UR UR44, SR_CTAID.Z ;  /* 0x00000000002c79c3 */ /* 0x000ea20000002700 */
[----:B----4-:R-:W-:-:S05]  /*0fb0*/  IADD3 R87, PT, PT, -R87, RZ, RZ ;  /* 0x000000ff57577210 */ /* 0x010fca0007ffe1ff */
[----:B-1----:R-:W-:Y:S01]  /*0fc0*/  IMAD R87, R3, R87, UR5 ;  /* 0x0000000503577e24 */ /* 0x002fe2000f8e0257 */
[----:B---3--:R-:W-:-:S05]  /*0fd0*/  IADD3 R86, PT, PT, -R86, RZ, RZ ;  /* 0x000000ff56567210 */ /* 0x008fca0007ffe1ff */
[----:B--2---:R-:W-:Y:S01]  /*0fe0*/  IMAD R86, R2, R86, UR4 ;  /* 0x0000000402567e24 */ /* 0x004fe2000f8e0256 */
[----:B------:R-:W-:Y:S06]  /*0ff0*/  @!P0 BRA `(.L_x_16) ;  /* 0x0000000000b88947 */ /* 0x000fec0003800000 */
[----:B------:R-:W1:Y:S01]  /*1000*/  LDC.64 R4, c[0x0][0xb18] ;  /* 0x0002c600ff047b82 */ /* 0x000e620000000a00 */
[----:B------:R-:W-:-:S07]  /*1010*/  ISETP.NE.AND P0, PT, R10, 0x1, PT ;  /* 0x000000010a00780c */ /* 0x000fce0003f05270 */
[----:B------:R-:W2:Y:S08]  /*1020*/  LDC R9, c[0x0][0xb0c] ;  /* 0x0002c300ff097b82 */ /* 0x000eb00000000800 */
[----:B------:R-:W3:Y:S08]  /*1030*/  LDC R12, c[0x0][0x370] ;  /* 0x0000dc00ff0c7b82 */ /* 0x000ef00000000800 */
[----:B------:R-:W4:Y:S01]  /*1040*/  LDC R11, c[0x0][0x374] ;  /* 0x0000dd00ff0b7b82 */ /* 0x000f220000000800 */
[----:B-1----:R-:W-:-:S07]  /*1050*/  ISETP.NE.AND P1, PT, R4, 0x1, PT ;  /* 0x000000010400780c */ /* 0x002fce0003f25270 */
[----:B------:R-:W3:Y:S01]  /*1060*/  LDC.64 R6, c[0x0][0xb10] ;  /* 0x0002c400ff067b82 */ /* 0x000ee20000000a00 */
[----:B--2---:R-:W-:-:S07]  /*1070*/  ISETP.NE.AND P2, PT, R9, 0x1, PT ;  /* 0x000000010900780c */ /* 0x004fce0003f45270 */
[----:B------:R-:W1:Y:S08]  /*1080*/  LDC R8, c[0x0][0xb20] ;  /* 0x0002c800ff087b82 */ /* 0x000e700000000800 */
[----:B------:R-:W2:Y:S01]  /*1090*/  LDC.64 R2, c[0x0][0xb28] ;  /* 0x0002ca00ff027b82 */ /* 0x000ea20000000a00 */
[----:B----4-:R-:W-:-:S04]  /*10a0*/  IMAD.HI.U32 R13, R11, R5, RZ ;  /* 0x000000050b0d7227 */ /* 0x010fc800078e00ff */
[----:B------:R-:W-:-:S04]  /*10b0*/  IMAD.HI.U32 R5, R14, R5, RZ ;  /* 0x000000050e057227 */ /* 0x000fc800078e00ff */
[----:B---3--:R-:W-:-:S05]  /*10c0*/  IMAD.HI.U32 R16, R12, R6, RZ ;  /* 0x000000060c107227 */ /* 0x008fca00078e00ff */
[-C--:B------:R-:W-:Y:S01]  /*10d0*/  @P2 SHF.R.U32.HI R12, RZ, R7.reuse, R16 ;  /* 0x00000007ff0c2219 */ /* 0x080fe20000011610 */
[----:B------:R-:W-:Y:S01]  /*10e0*/  IMAD.HI.U32 R16, R15, R6, RZ ;  /* 0x000000060f107227 */ /* 0x000fe200078e00ff */
[-C--:B-1----:R-:W-:Y:S02]  /*10f0*/  @P1 SHF.R.U32.HI R11, RZ, R8.reuse, R13 ;  /* 0x00000008ff0b1219 */ /* 0x082fe4000001160d */
[----:B------:R-:W-:Y:S02]  /*1100*/  SHF.R.U32.HI R5, RZ, R8, R5 ;  /* 0x00000008ff057219 */ /* 0x000fe40000011605 */
[----:B------:R-:W-:Y:S02]  /*1110*/  SHF.R.U32.HI R16, RZ, R7, R16 ;  /* 0x00000007ff107219 */ /* 0x000fe40000011610 */
[----:B------:R-:W-:Y:S01]  /*1120*/  SEL R5, R14, R5, !P1 ;  /* 0x000000050e057207 */ /* 0x000fe20004800000 */
[----:B--2---:R-:W-:Y:S01]  /*1130*/  IMAD.HI.U32 R13, R11, R2, RZ ;  /* 0x000000020b0d7227 */ /* 0x004fe200078e00ff */
[----:B------:R-:W-:-:S03]  /*1140*/  SEL R16, R15, R16, !P2 ;  /* 0x000000100f107207 */ /* 0x000fc60005000000 */
[----:B------:R-:W-:Y:S01]  /*1150*/  IMAD.HI.U32 R6, R12, R2, RZ ;  /* 0x000000020c067227 */ /* 0x000fe200078e00ff */
[----:B------:R-:W-:-:S04]  /*1160*/  @P0 SHF.R.U32.HI R11, RZ, R3, R13 ;  /* 0x00000003ff0b0219 */ /* 0x000fc8000001160d */
[----:B------:R-:W-:Y:S01]  /*1170*/  @P0 SHF.R.U32.HI R12, RZ, R3, R6 ;  /* 0x00000003ff0c0219 */ /* 0x000fe20000011606 */
[----:B------:R-:W-:-:S04]  /*1180*/  IMAD R11, R11, R10, RZ ;  /* 0x0000000a0b0b7224 */ /* 0x000fc800078e02ff */
[----:B------:R-:W-:Y:S01]  /*1190*/  IMAD R6, R12, R10, RZ ;  /* 0x0000000a0c067224 */ /* 0x000fe200078e02ff */
[----:B------:R-:W-:-:S04]  /*11a0*/  ISETP.GE.AND P1, PT, R5, R11, PT ;  /* 0x0000000b0500720c */ /* 0x000fc80003f26270 */
[----:B------:R-:W-:Y:S01]  /*11b0*/  ISETP.GE.OR P1, PT, R16, R6, P1 ;  /* 0x000000061000720c */ /* 0x000fe20000f26670 */
[----:B------:R-:W-:-:S05]  /*11c0*/  IMAD.HI.U32 R6, R5, R2, RZ ;  /* 0x0000000205067227 */ /* 0x000fca00078e00ff */
[----:B------:R-:W-:-:S04]  /*11d0*/  SHF.R.U32.HI R6, RZ, R3, R6 ;  /* 0x00000003ff067219 */ /* 0x000fc80000011606 */
[----:B------:R-:W-:-:S03]  /*11e0*/  SEL R6, R5, R6, !P0 ;  /* 0x0000000605067207 */ /* 0x000fc60004000000 */
[----:B------:R-:W-:Y:S01]  /*11f0*/  @!P1 IMAD.HI.U32 R7, R16, R2, RZ ;  /* 0x0000000210079227 */ /* 0x000fe200078e00ff */
[----:B------:R-:W-:-:S04]  /*1200*/  IADD3 R2, PT, PT, -R6, RZ, RZ ;  /* 0x000000ff06027210 */ /* 0x000fc80007ffe1ff */
[----:B------:R-:W-:Y:S01]  /*1210*/  @!P1 SHF.R.U32.HI R3, RZ, R3, R7 ;  /* 0x00000003ff039219 */ /* 0x000fe20000011607 */
[----:B------:R-:W-:Y:S01]  /*1220*/  IMAD R2, R10, R2, R5 ;  /* 0x000000020a027224 */ /* 0x000fe200078e0205 */
[----:B------:R-:W-:Y:S02]  /*1230*/  IADD3 R7, PT, PT, -R5, RZ, RZ ;  /* 0x000000ff05077210 */ /* 0x000fe40007ffe1ff */
[----:B------:R-:W-:-:S03]  /*1240*/  @!P1 SEL R3, R16, R3, !P0 ;  /* 0x0000000310039207 */ /* 0x000fc60004000000 */
[----:B------:R-:W-:Y:S02]  /*1250*/  IMAD R7, R4, R7, R14 ;  /* 0x0000000704077224 */ /* 0x000fe400078e020e */
[--C-:B------:R-:W-:Y:S02]  /*1260*/  @!P1 IMAD.IADD R6, R6, 0x1, -R3.reuse ;  /* 0x0000000106069824 */ /* 0x100fe400078e0a03 */
[----:B------:R-:W-:Y:S01]  /*1270*/  @!P1 IMAD R3, R2, R12, R3 ;  /* 0x0000000c02039224 */ /* 0x000fe200078e0203 */
[----:B------:R-:W-:Y:S01]  /*1280*/  IADD3 R2, PT, PT, -R16, RZ, RZ ;  /* 0x000000ff10027210 */ /* 0x000fe20007ffe1ff */
[----:B------:R-:W-:Y:S02]  /*1290*/  @!P1 IMAD R5, R6, R10, R16 ;  /* 0x0000000a06059224 */ /* 0x000fe400078e0210 */
[----:B------:R-:W-:Y:S02]  /*12a0*/  @!P1 IMAD.MOV.U32 R16, RZ, RZ, R3 ;  /* 0x000000ffff109224 */ /* 0x000fe400078e0003 */
[----:B------:R-:W-:-:S02]  /*12b0*/  IMAD R2, R9, R2, R15 ;  /* 0x0000000209027224 */ /* 0x000fc400078e020f */
[----:B------:R-:W-:Y:S02]  /*12c0*/  IMAD R14, R5, R4, R7 ;  /* 0x00000004050e7224 */ /* 0x000fe400078e0207 */
[----:B------:R-:W-:Y:S02]  /*12d0*/  IMAD R15, R16, R9, R2 ;  /* 0x00000009100f7224 */ /* 0x000fe400078e0202 */
.L_x_16:
[----:B------:R-:W1:Y:S01]  /*12e0*/  LDCU UR4, c[0x0][0xb30] ;  /* 0x00016600ff0477ac */ /* 0x000e620008000800 */
[----:B------:R-:W2:Y:S08]  /*12f0*/  S2UR UR37, SR_CgaCtaId ;  /* 0x00000000002579c3 */ /* 0x000eb00000008800 */
[----:B------:R-:W3:Y:S01]  /*1300*/  LDC R40, c[0x0][0xb24] ;  /* 0x0002c900ff287b82 */ /* 0x000ee20000000800 */
[----:B-1----:R-:W-:-:S09]  /*1310*/  UISETP.NE.AND UP1, UPT, UR4, 0x1, UPT ;  /* 0x000000010400788c */ /* 0x002fd2000bf25270 */
[----:B--2---:R-:W-:Y:S05]  /*1320*/  BRA.U UP1, `(.L_x_17) ;  /* 0x0000000101407547 */ /* 0x004fea000b800000 */
[----:B------:R-:W1:Y:S08]  /*1330*/  LDC.64 R4, c[0x0][0xb10] ;  /* 0x0002c400ff047b82 */ /* 0x000e700000000a00 */
[----:B------:R-:W2:Y:S08]  /*1340*/  LDC.64 R2, c[0x0][0xb18] ;  /* 0x0002c600ff027b82 */ /* 0x000eb00000000a00 */
[----:B------:R-:W4:Y:S08]  /*1350*/  LDC R6, c[0x0][0xb20] ;  /* 0x0002c800ff067b82 */ /* 0x000f300000000800 */
[----:B------:R-:W3:Y:S01]  /*1360*/  LDC R7, c[0x0][0xb0c] ;  /* 0x0002c300ff077b82 */ /* 0x000ee20000000800 */
[----:B-1----:R-:W-:-:S05]  /*1370*/  IMAD.HI.U32 R4, R15, R4, RZ ;  /* 0x000000040f047227 */ /* 0x002fca00078e00ff */
[----:B------:R-:W-:Y:S01]  /*1380*/  SHF.R.U32.HI R4, RZ, R5, R4 ;  /* 0x00000005ff047219 */ /* 0x000fe20000011604 */
[----:B--2---:R-:W-:Y:S01]  /*1390*/  IMAD.HI.U32 R3, R14, R3, RZ ;  /* 0x000000030e037227 */ /* 0x004fe200078e00ff */
[----:B------:R-:W-:-:S04]  /*13a0*/  ISETP.NE.AND P0, PT, R2, 0x1, PT ;  /* 0x000000010200780c */ /* 0x000fc80003f05270 */
[----:B----4-:R-:W-:-:S04]  /*13b0*/  SHF.R.U32.HI R3, RZ, R6, R3 ;  /* 0x00000006ff037219 */ /* 0x010fc80000011603 */
[----:B------:R-:W-:Y:S02]  /*13c0*/  SEL R3, R14, R3, !P0 ;  /* 0x000000030e037207 */ /* 0x000fe40004000000 */
[----:B---3--:R-:W-:-:S04]  /*13d0*/  ISETP.NE.AND P1, PT, R7, 0x1, PT ;  /* 0x000000010700780c */ /* 0x008fc80003f25270 */
[----:B------:R-:W-:-:S05]  /*13e0*/  SEL R4, R15, R4, !P1 ;  /* 0x000000040f047207 */ /* 0x000fca0004800000 */
[----:B------:R-:W-:Y:S02]  /*13f0*/  IMAD.IADD R5, R3, 0x1, -R4 ;  /* 0x0000000103057824 */ /* 0x000fe400078e0a04 */
[----:B------:R-:W-:Y:S02]  /*1400*/  IMAD.IADD R3, R4, 0x1, -R3 ;  /* 0x0000000104037824 */ /* 0x000fe400078e0a03 */
[----:B------:R-:W-:Y:S02]  /*1410*/  IMAD R15, R5, R7, R15 ;  /* 0x00000007050f7224 */ /* 0x000fe400078e020f */
[----:B------:R-:W-:-:S07]  /*1420*/  IMAD R14, R3, R2, R14 ;  /* 0x00000002030e7224 */ /* 0x000fce00078e020e */
.L_x_17:
[----:B------:R-:W-:Y:S01]  /*1430*/  BAR.SYNC.DEFER_BLOCKING 0x0 ;  /* 0x0000000000007b1d */ /* 0x000fe20000010000 */
[----:B------:R-:W-:Y:S01]  /*1440*/  UISETP.NE.AND UP1, UPT, UR8, 0x2, UPT ;  /* 0x000000020800788c */ /* 0x000fe2000bf25270 */
[----:B------:R-:W-:Y:S02]  /*1450*/  ISETP.NE.OR P5, PT, R0, 0x2, !P5 ;  /* 0x000000020000780c */ /* 0x000fe40006fa5670 */
[----:B------:R-:W-:-:S06]  /*1460*/  LOP3.LUT R2, R101, 0x1f, RZ, 0xc0, !PT ;  /* 0x0000001f65027812 */ /* 0x000fcc00078ec0ff */
[----:B------:R-:W-:Y:S05]  /*1470*/  BRA.U UP1, `(.L_x_18) ;  /* 0x0000001501987547 */ /* 0x000fea000b800000 */
[----:B------:R-:W1:Y:S01]  /*1480*/  LDCU UR13, c[0x0][0x38c] ;  /* 0x00007180ff0d77ac */ /* 0x000e620008000800 */
[----:B------:R-:W2:Y:S01]  /*1490*/  LDC R8, c[0x0][0x370] ;  /* 0x0000dc00ff087b82 */ /* 0x000ea20000000800 */
[----:B------:R-:W-:Y:S01]  /*14a0*/  PLOP3.LUT P1, PT, PT, PT, UP2, 0x80, 0x8 ;  /* 0x000000000008781c */ /* 0x000fe20003f2f028 */
[----:B------:R-:W-:Y:S01]  /*14b0*/  IMAD.MOV.U32 R17, RZ, RZ, 0x1 ;  /* 0x00000001ff117424 */ /* 0x000fe200078e00ff */
[----:B------:R-:W-:Y:S01]  /*14c0*/  ISETP.EQ.OR P4, PT, R2, RZ, P5 ;  /* 0x000000ff0200720c */ /* 0x000fe20002f82670 */
[----:B------:R-:W-:Y:S01]  /*14d0*/  IMAD.MOV.U32 R16, RZ, RZ, RZ ;  /* 0x000000ffff107224 */ /* 0x000fe200078e00ff */
[----:B------:R-:W-:Y:S02]  /*14e0*/  PLOP3.LUT P1, PT, P1, PT, PT, 0x8, 0x80 ;  /* 0x000000000080781c */ /* 0x000fe40000f2e170 */
[----:B------:R-:W-:Y:S01]  /*14f0*/  CS2R R12, SRZ ;  /* 0x00000000000c7805 */ /* 0x000fe2000001ff00 */
[----:B------:R-:W-:Y:S01]  /*1500*/  IMAD.MOV.U32 R11, RZ, RZ, 0x1 ;  /* 0x00000001ff0b7424 */ /* 0x000fe200078e00ff */
[----:B------:R-:W4:Y:S01]  /*1510*/  LDC R0, c[0x0][0x374] ;  /* 0x0000dd00ff007b82 */ /* 0x000f220000000800 */
[----:B------:R-:W2:Y:S01]  /*1520*/  LDCU.64 UR22, c[0x0][0x348] ;  /* 0x00006900ff1677ac */ /* 0x000ea20008000a00 */
[----:B------:R-:W-:Y:S01]  /*1530*/  UMOV UR6, URZ ;  /* 0x000000ff00067c82 */ /* 0x000fe20008000000 */
[----:B-1----:R-:W-:-:S04]  /*1540*/  UIADD3 UR5, UPT, UPT, UR13, 0x1f, URZ ;  /* 0x0000001f0d057890 */ /* 0x002fc8000fffe0ff */
[----:B------:R-:W-:-:S04]  /*1550*/  USHF.R.S32.HI UR4, URZ, 0x1f, UR5 ;  /* 0x0000001fff047899 */ /* 0x000fc80008011405 */
[----:B------:R-:W-:-:S04]  /*1560*/  ULEA.HI UR4, UR4, UR5, URZ, 0x5 ;  /* 0x0000000504047291 */ /* 0x000fc8000f8f28ff */
[----:B------:R-:W-:Y:S02]  /*1570*/  USHF.R.S32.HI UR15, URZ, 0x5, UR4 ;  /* 0x00000005ff0f7899 */ /* 0x000fe40008011404 */
[----:B------:R-:W-:Y:S02]  /*1580*/  UIADD3 UR4, UPT, UPT, UR13, -0x1, URZ ;  /* 0xffffffff0d047890 */ /* 0x000fe4000fffe0ff */
[----:B------:R-:W-:Y:S02]  /*1590*/  UISETP.LT.U32.AND UP0, UPT, UR15, 0x9, UPT ;  /* 0x000000090f00788c */ /* 0x000fe4000bf01070 */
[----:B------:R-:W-:Y:S02]  /*15a0*/  UISETP.GE.U32.AND UP1, UPT, UR4, -0x3f, UPT ;  /* 0xffffffc10400788c */ /* 0x000fe4000bf26070 */
[----:B------:R-:W-:Y:S02]  /*15b0*/  USEL UR14, UR15, 0x9, UP0 ;  /* 0x000000090f0e7887 */ /* 0x000fe40008000000 */
[----:B------:R-:W-:-:S02]  /*15c0*/  UIADD3 UR13, UPT, UPT, UR13, 0x3e, URZ ;  /* 0x0000003e0d0d7890 */ /* 0x000fc4000fffe0ff */
[----:B------:R-:W-:Y:S02]  /*15d0*/  UIADD3 UR5, UPT, UPT, UR14, -0x1, URZ ;  /* 0xffffffff0e057890 */ /* 0x000fe4000fffe0ff */
[----:B------:R-:W-:-:S03]  /*15e0*/  UIADD3 UR7, UPT, UPT, UR15, -UR14, URZ ;  /* 0x8000000e0f077290 */ /* 0x000fc6000fffe0ff */
[----:B------:R-:W-:-:S04]  /*15f0*/  @UP1 UIADD3 UR5, UPT, UPT, UR14, URZ, URZ ;  /* 0x000000ff0e051290 */ /* 0x000fc8000fffe0ff */
[----:B--2---:R-:W-:-:S12]  /*1600*/  UIADD3 UR5, UPT, UPT, UR5, 0x1, URZ ;  /* 0x0000000105057890 */ /* 0x004fd8000fffe0ff */
.L_x_36:
[----:B------:R-:W-:Y:S01]  /*1610*/  UISETP.NE.AND UP0, UPT, UR37, URZ, UPT ;  /* 0x000000ff2500728c */ /* 0x000fe2000bf05270 */
[----:B------:R-:W1:Y:S08]  /*1620*/  S2UR UR37, SR_CgaCtaId ;  /* 0x00000000002579c3 */ /* 0x000e700000008800 */
[----:B------:R-:W-:Y:S05]  /*1630*/  BRA.U UP0, `(.L_x_19) ;  /* 0x0000000100347547 */ /* 0x000fea000b800000 */
[----:B------:R-:W2:Y:S01]  /*1640*/  S2R R2, SR_CgaCtaId ;  /* 0x0000000000027919 */ /* 0x000ea20000008800 */
[----:B------:R-:W-:-:S04]  /*1650*/  MOV R3, 0x400 ;  /* 0x0000040000037802 */ /* 0x000fc80000000f00 */
[----:B--2---:R-:W-:Y:S02]  /*1660*/  LEA R2, R2, R3, 0x18 ;  /* 0x0000000302027211 */ /* 0x004fe400078ec0ff */
[----:B------:R-:W-:-:S03]  /*1670*/  SHF.L.U32 R3, R11, 0x1f, RZ ;  /* 0x0000001f0b037819 */ /* 0x000fc600000006ff */
[----:B------:R-:W-:-:S04]  /*1680*/  IMAD R2, R12, 0x8, R2 ;  /* 0x000000080c027824 */ /* 0x000fc800078e0202 */
[----:B------:R-:W2:Y:S02]  /*1690*/  SYNCS.PHASECHK.TRANS64.TRYWAIT P0, [R2+URZ+0x150], R3 ;  /* 0x00015003020075a7 */ /* 0x000ea400080011ff */
[----:B--2---:R-:W-:Y:S05]  /*16a0*/  @!P0 BRA `(.L_x_20) ;  /* 0x0000007c00248947 */ /* 0x004fea0003800000 */
.L_x_137:
[----:B------:R-:W-:Y:S01]  /*16b0*/  VIADD R12, R12, 0x1 ;  /* 0x000000010c0c7836 */ /* 0x000fe20000000000 */
[----:B------:R2:W-:Y:S04]  /*16c0*/  SYNCS.ARRIVE.TRANS64.A1T0 RZ, [R2+URZ+0x140], RZ ;  /* 0x000140ff02ff79a7 */ /* 0x0005e800081000ff */
[----:B------:R-:W-:-:S04]  /*16d0*/  ISETP.NE.AND P0, PT, R12, 0x2, PT ;  /* 0x000000020c00780c */ /* 0x000fc80003f05270 */
[----:B------:R-:W-:Y:S02]  /*16e0*/  SEL R12, R12, RZ, P0 ;  /* 0x000000ff0c0c7207 */ /* 0x000fe40000000000 */
[----:B--2---:R-:W-:-:S04]  /*16f0*/  SEL R2, RZ, 0x1, P0 ;  /* 0x00000001ff027807 */ /* 0x004fc80000000000 */
[----:B------:R-:W-:-:S07]  /*1700*/  LOP3.LUT R11, R11, R2, RZ, 0x3c, !PT ;  /* 0x000000020b0b7212 */ /* 0x000fce00078e3cff */
.L_x_19:
[----:B------:R-:W-:Y:S01]  /*1710*/  UMOV UR4, 0x400 ;  /* 0x0000040000047882 */ /* 0x000fe20000000000 */
[----:B------:R-:W-:Y:S01]  /*1720*/  SHF.L.U32 R2, R17, 0x1f, RZ ;  /* 0x0000001f11027819 */ /* 0x000fe200000006ff */
[----:B-1----:R-:W-:Y:S01]  /*1730*/  ULEA UR4, UR37, UR4, 0x18 ;  /* 0x0000000425047291 */ /* 0x002fe2000f8ec0ff */
[----:B------:R-:W-:Y:S01]  /*1740*/  R2UR UR42, R15 ;  /* 0x000000000f2a72ca */ /* 0x000fe200000e0000 */
[----:B------:R-:W-:Y:S01]  /*1750*/  UISETP.GE.U32.AND UP0, UPT, UR13, 0x3f, UPT ;  /* 0x0000003f0d00788c */ /* 0x000fe2000bf06070 */
[----:B------:R-:W-:Y:S01]  /*1760*/  R2UR UR34, R14 ;  /* 0x000000000e2272ca */ /* 0x000fe200000e0000 */
[----:B------:R-:W-:Y:S01]  /*1770*/  ULEA UR8, UR6, UR4, 0x3 ;  /* 0x0000000406087291 */ /* 0x000fe2000f8e18ff */
[----:B------:R-:W-:-:S08]  /*1780*/  UMOV UR21, URZ ;  /* 0x000000ff00157c82 */ /* 0x000fd00008000000 */
[----:B------:R1:W2:Y:S01]  /*1790*/  SYNCS.PHASECHK.TRANS64.TRYWAIT P0, [UR8+0x48], R2 ;  /* 0x00004802ff0075a7 */ /* 0x0002a20008001108 */
[----:B------:R-:W-:Y:S02]  /*17a0*/  USHF.L.U32 UR42, UR42, 0x6, URZ ;  /* 0x000000062a2a7899 */ /* 0x000fe400080006ff */
[----:B------:R-:W-:Y:S01]  /*17b0*/  USHF.L.U32 UR34, UR34, 0x8, URZ ;  /* 0x0000000822227899 */ /* 0x000fe200080006ff */
[----:B------:R-:W-:Y:S11]  /*17c0*/  BRA.U !UP0, `(.L_x_21) ;  /* 0x0000000108f07547 */ /* 0x000ff6000b800000 */
[----:B------:R-:W-:Y:S02]  /*17d0*/  UIADD3 UR26, UPT, UPT, UR34, 0x40, URZ ;  /* 0x00000040221a7890 */ /* 0x000fe4000fffe0ff */
[----:B------:R-:W-:Y:S02]  /*17e0*/  UIADD3 UR18, UPT, UPT, UR34, 0x80, URZ ;  /* 0x0000008022127890 */ /* 0x000fe4000fffe0ff */
[----:B------:R-:W-:Y:S01]  /*17f0*/  UIADD3 UR10, UPT, UPT, UR34, 0xc0, URZ ;  /* 0x000000c0220a7890 */ /* 0x000fe2000fffe0ff */
[----:B------:R-:W-:Y:S01]  /*1800*/  UMOV UR29, URZ ;  /* 0x000000ff001d7c82 */ /* 0x000fe20008000000 */
[----:B------:R-:W-:-:S10]  /*1810*/  UMOV UR45, UR6 ;  /* 0x00000006002d7c82 */ /* 0x000fd40008000000 */
.L_x_26:
[----:B-1----:R-:W-:Y:S01]  /*1820*/  ULEA UR41, UR45, UR4, 0x3 ;  /* 0x000000042d297291 */ /* 0x002fe2000f8e18ff */
[----:B--2---:R-:W-:Y:S01]  /*1830*/  @!P5 MOV R3, 0x5000 ;  /* 0x000050000003d802 */ /* 0x004fe20000000f00 */
[----:B--2---:R-:W-:Y:S10]  /*1840*/  @P0 BRA `(.L_x_22) ;  /* 0x00000000000c0947 */ /* 0x004ff40003800000 */
[----:B------:R-:W-:-:S04]  /*1850*/  SHF.L.U32 R4, R17, 0x1f, RZ ;  /* 0x0000001f11047819 */ /* 0x000fc800000006ff */
[----:B------:R-:W2:Y:S02]  /*1860*/  SYNCS.PHASECHK.TRANS64.TRYWAIT P0, [UR41+0x48], R4 ;  /* 0x00004804ff0075a7 */ /* 0x000ea40008001129 */
[----:B--2---:R-:W-:Y:S05]  /*1870*/  @!P0 BRA `(.L_x_23) ;  /* 0x0000007800c48947 */ /* 0x004fea0003800000 */
.L_x_22:
[----:B------:R2:W-:Y:S01]  /*1880*/  @!P5 SYNCS.ARRIVE.TRANS64 RZ, [UR41], R3 ;  /* 0x00000003ffffd9a7 */ /* 0x0005e20008000029 */
[----:B------:R-:W-:Y:S04]  /*1890*/  BSSY.RECONVERGENT B0, `(.L_x_24) ;  /* 0x0000003000007945 */ /* 0x000fe80003800200 */
[----:B------:R-:W-:Y:S05]  /*18a0*/  @P4 BRA `(.L_x_25) ;  /* 0x0000000000044947 */ /* 0x000fea0003800000 */
[----:B------:R-:W-:Y:S05]  /*18b0*/  BPT.TRAP 0x1 ;  /* 0x000000040000795c */ /* 0x000fea0000300000 */
.L_x_25:
[----:B------:R-:W-:Y:S05]  /*18c0*/  BSYNC.RECONVERGENT B0 ;  /* 0x0000000000007941 */ /* 0x000fea0003800200 */
.L_x_24:
[----:B------:R-:W-:Y:S02]  /*18d0*/  UIADD3 UR6, UPT, UPT, UR45, 0x1, URZ ;  /* 0x000000012d067890 */ /* 0x000fe4000fffe0ff */
[----:B------:R-:W-:Y:S02]  /*18e0*/  ULEA UR40, UR45, UR4, 0xc ;  /* 0x000000042d287291 */ /* 0x000fe4000f8e60ff */
[----:B------:R-:W-:Y:S02]  /*18f0*/  UISETP.NE.AND UP0, UPT, UR6, 0x9, UPT ;  /* 0x000000090600788c */ /* 0x000fe4000bf05270 */
[----:B------:R-:W-:Y:S02]  /*1900*/  UIADD3 UR46, UP1, UPT, UR22, 0x80, URZ ;  /* 0x00000080162e7890 */ /* 0x000fe4000ff3e0ff */
[----:B------:R-:W-:Y:S02]  /*1910*/  USEL UR9, URZ, 0x1, UP0 ;  /* 0x00000001ff097887 */ /* 0x000fe40008000000 */
[----:B------:R-:W-:-:S02]  /*1920*/  USEL UR6, UR6, URZ, UP0 ;  /* 0x000000ff06067287 */ /* 0x000fc40008000000 */
[----:B------:R-:W-:Y:S02]  /*1930*/  UIADD3 UR38, UP0, UPT, UR22, 0x180, URZ ;  /* 0x0000018016267890 */ /* 0x000fe4000ff1e0ff */
[----:B------:R-:W-:Y:S01]  /*1940*/  ULEA UR8, UR6, UR4, 0x3 ;  /* 0x0000000406087291 */ /* 0x000fe2000f8e18ff */
[----:B------:R-:W-:Y:S01]  /*1950*/  LOP3.LUT R17, R17, UR9, RZ, 0x3c, !PT ;  /* 0x0000000911117c12 */ /* 0x000fe2000f8e3cff */
[----:B------:R-:W-:Y:S02]  /*1960*/  USHF.L.U32 UR43, UR29, 0x5, URZ ;  /* 0x000000051d2b7899 */ /* 0x000fe400080006ff */
[----:B------:R-:W-:Y:S01]  /*1970*/  UIADD3.X UR47, UPT, UPT, URZ, UR23, URZ, UP1, !UPT ;  /* 0x00000017ff2f7290 */ /* 0x000fe20008ffe4ff */
[----:B-1----:R-:W-:Y:S01]  /*1980*/  SHF.L.U32 R2, R17, 0x1f, RZ ;  /* 0x0000001f11027819 */ /* 0x002fe200000006ff */
[----:B------:R-:W-:Y:S02]  /*1990*/  UIADD3 UR40, UPT, UPT, UR40, 0x8800, URZ ;  /* 0x0000880028287890 */ /* 0x000fe4000fffe0ff */
[----:B------:R-:W-:Y:S01]  /*19a0*/  UIADD3.X UR39, UPT, UPT, URZ, UR23, URZ, UP0, !UPT ;  /* 0x00000017ff277290 */ /* 0x000fe200087fe4ff */
[----:B------:R1:W1:Y:S01]  /*19b0*/  SYNCS.PHASECHK.TRANS64.TRYWAIT P0, [UR8+0x48], R2 ;  /* 0x00004802ff0075a7 */ /* 0x0002620008001108 */
[----:B------:R-:W-:Y:S01]  /*19c0*/  ULEA UR8, UR45, UR4, 0xe ;  /* 0x000000042d087291 */ /* 0x000fe2000f8e70ff */
[----:B------:R-:W-:Y:S01]  /*19d0*/  UMOV UR30, 0x0 ;  /* 0x00000000001e7882 */ /* 0x000fe20000000000 */
[----:B------:R-:W-:-:S02]  /*19e0*/  UMOV UR31, 0x10000000 ;  /* 0x10000000001f7882 */ /* 0x000fc40000000000 */
[----:B------:R-:W-:Y:S01]  /*19f0*/  UIADD3 UR32, UPT, UPT, UR8, 0x11800, URZ ;  /* 0x0001180008207890 */ /* 0x000fe2000fffe0ff */
[----:B------:R1:W-:Y:S01]  /*1a00*/  UTMALDG.3D [UR40], [UR46], desc[UR30] ;  /* 0x00001e282e0075b4 */ /* 0x0003e20008011000 */
[----:B------:R-:W-:Y:S02]  /*1a10*/  UIADD3 UR24, UPT, UPT, UR8, 0x12800, URZ ;  /* 0x0001280008187890 */ /* 0x000fe4000fffe0ff */
[----:B------:R-:W-:Y:S02]  /*1a20*/  UIADD3 UR16, UPT, UPT, UR8, 0x13800, URZ ;  /* 0x0001380008107890 */ /* 0x000fe4000fffe0ff */
[----:B------:R-:W-:Y:S01]  /*1a30*/  UIADD3 UR8, UPT, UPT, UR8, 0x14800, URZ ;  /* 0x0001480008087890 */ /* 0x000fe2000fffe0ff */
[----:B------:R-:W-:Y:S01]  /*1a40*/  UMOV UR33, UR41 ;  /* 0x0000002900217c82 */ /* 0x000fe20008000000 */
        /* <DEDUP_REMOVED lines=8> */
[----:B------:R1:W-:Y:S01]  /*1ad0*/  UTMALDG.3D [UR32], [UR38], desc[UR30] ;  /* 0x00001e20260075b4 */ /* 0x0003e20008011000 */
[----:B------:R-:W-:Y:S01]  /*1ae0*/  UMOV UR12, UR44 ;  /* 0x0000002c000c7c82 */ /* 0x000fe20008000000 */
[----:B------:R-:W-:Y:S01]  /*1af0*/  UMOV UR9, UR41 ;  /* 0x0000002900097c82 */ /* 0x000fe20008000000 */
[----:B------:R-:W-:Y:S01]  /*1b00*/  UMOV UR11, UR43 ;  /* 0x0000002b000b7c82 */ /* 0x000fe20008000000 */
[----:B------:R-:W-:Y:S01]  /*1b10*/  UIADD3 UR29, UPT, UPT, UR29, 0x1, URZ ;  /* 0x000000011d1d7890 */ /* 0x000fe2000fffe0ff */
[----:B------:R-:W-:Y:S01]  /*1b20*/  UMOV UR21, UR5 ;  /* 0x0000000500157c82 */ /* 0x000fe20008000000 */
[----:B------:R-:W-:Y:S01]  /*1b30*/  UMOV UR45, UR6 ;  /* 0x00000006002d7c82 */ /* 0x000fe20008000000 */
[----:B------:R1:W-:Y:S01]  /*1b40*/  UTMALDG.3D [UR24], [UR38], desc[UR30] ;  /* 0x00001e18260075b4 */ /* 0x0003e20008011000 */
[----:B------:R-:W-:Y:S01]  /*1b50*/  UISETP.NE.AND UP0, UPT, UR29, UR5, UPT ;  /* 0x000000051d00728c */ /* 0x000fe2000bf05270 */
[----:B------:R1:W-:Y:S01]  /*1b60*/  UTMALDG.3D [UR16], [UR38], desc[UR30] ;  /* 0x00001e10260075b4 */ /* 0x0003e20008011000 */
[----:B------:R1:W-:Y:S07]  /*1b70*/  UTMALDG.3D [UR8], [UR38], desc[UR30] ;  /* 0x00001e08260075b4 */ /* 0x0003ee0008011000 */
[----:B------:R-:W-:Y:S05]  /*1b80*/  BRA.U UP0, `(.L_x_26) ;  /* 0xfffffffd00247547 */ /* 0x000fea000b83ffff */
.L_x_21:
[----:B-1----:R-:W-:Y:S01]  /*1b90*/  ULEA UR8, UR6, UR4, 0x3 ;  /* 0x0000000406087291 */ /* 0x002fe2000f8e18ff */
[----:B------:R-:W-:Y:S01]  /*1ba0*/  SHF.L.U32 R2, R17, 0x1f, RZ ;  /* 0x0000001f11027819 */ /* 0x000fe200000006ff */
[----:B------:R-:W-:Y:S01]  /*1bb0*/  @!P1 SYNCS.ARRIVE.TRANS64.A1T0 RZ, [UR4+0xd8], RZ ;  /* 0x0000d8ffffff99a7 */ /* 0x000fe20008100004 */
[----:B------:R-:W-:-:S06]  /*1bc0*/  UISETP.GT.AND UP0, UPT, UR15, UR14, UPT ;  /* 0x0000000e0f00728c */ /* 0x000fcc000bf04270 */
[----:B--2---:R1:W2:Y:S03]  /*1bd0*/  SYNCS.PHASECHK.TRANS64.TRYWAIT P0, [UR8+0x48], R2 ;  /* 0x00004802ff0075a7 */ /* 0x0042a60008001108 */
[----:B------:R-:W-:Y:S05]  /*1be0*/  BRA.U !UP0, `(.L_x_27) ;  /* 0x0000000108ec7547 */ /* 0x000fea000b800000 */
[----:B------:R-:W-:Y:S02]  /*1bf0*/  UIADD3 UR29, UPT, UPT, UR7, UR21, URZ ;  /* 0x00000015071d7290 */ /* 0x000fe4000fffe0ff */
[----:B------:R-:W-:Y:S02]  /*1c00*/  UIADD3 UR26, UPT, UPT, UR34, 0x40, URZ ;  /* 0x00000040221a7890 */ /* 0x000fe4000fffe0ff */
[----:B------:R-:W-:Y:S02]  /*1c10*/  UIADD3 UR18, UPT, UPT, UR34, 0x80, URZ ;  /* 0x0000008022127890 */ /* 0x000fe4000fffe0ff */
[----:B------:R-:W-:Y:S01]  /*1c20*/  UIADD3 UR10, UPT, UPT, UR34, 0xc0, URZ ;  /* 0x000000c0220a7890 */ /* 0x000fe2000fffe0ff */
[----:B------:R-:W-:-:S11]  /*1c30*/  UMOV UR32, UR6 ;  /* 0x0000000600207c82 */ /* 0x000fd60008000000 */
.L_x_32:
[----:B------:R-:W-:Y:S01]  /*1c40*/  ULEA UR41, UR32, UR4, 0x3 ;  /* 0x0000000420297291 */ /* 0x000fe2000f8e18ff */
[----:B--2---:R-:W-:Y:S01]  /*1c50*/  @!P5 MOV R3, 0x5000 ;  /* 0x000050000003d802 */ /* 0x004fe20000000f00 */
[----:B-12---:R-:W-:Y:S10]  /*1c60*/  @P0 BRA `(.L_x_28) ;  /* 0x00000000000c0947 */ /* 0x006ff40003800000 */
[----:B------:R-:W-:-:S04]  /*1c70*/  SHF.L.U32 R4, R17, 0x1f, RZ ;  /* 0x0000001f11047819 */ /* 0x000fc800000006ff */
[----:B------:R-:W2:Y:S02]  /*1c80*/  SYNCS.PHASECHK.TRANS64.TRYWAIT P0, [UR41+0x48], R4 ;  /* 0x00004804ff0075a7 */ /* 0x000ea40008001129 */
[----:B--2---:R-:W-:Y:S05]  /*1c90*/  @!P0 BRA `(.L_x_29) ;  /* 0x0000007400d48947 */ /* 0x004fea0003800000 */
.L_x_28:
[----:B------:R2:W-:Y:S01]  /*1ca0*/  @!P5 SYNCS.ARRIVE.TRANS64 RZ, [UR41], R3 ;  /* 0x00000003ffffd9a7 */ /* 0x0005e20008000029 */
[----:B------:R-:W-:Y:S04]  /*1cb0*/  BSSY.RECONVERGENT B0, `(.L_x_30) ;  /* 0x0000003000007945 */ /* 0x000fe80003800200 */
[----:B------:R-:W-:Y:S05]  /*1cc0*/  @P4 BRA `(.L_x_31) ;  /* 0x0000000000044947 */ /* 0x000fea0003800000 */
[----:B------:R-:W-:Y:S05]  /*1cd0*/  BPT.TRAP 0x1 ;  /* 0x000000040000795c */ /* 0x000fea0000300000 */
.L_x_31:
[----:B------:R-:W-:Y:S05]  /*1ce0*/  BSYNC.RECONVERGENT B0 ;  /* 0x0000000000007941 */ /* 0x000fea0003800200 */
.L_x_30:
        /* <DEDUP_REMOVED lines=19> */
[----:B------:R-:W-:Y:S01]  /*1e20*/  UTMALDG.3D [UR40], [UR46], desc[UR30] ;  /* 0x00001e282e0075b4 */ /* 0x000fe20008011000 */
        /* <DEDUP_REMOVED lines=14> */
[----:B------:R-:W-:Y:S01]  /*1f10*/  UMOV UR9, UR41 ;  /* 0x0000002900097c82 */ /* 0x000fe20008000000 */
[----:B------:R-:W-:Y:S01]  /*1f20*/  UMOV UR11, UR43 ;  /* 0x0000002b000b7c82 */ /* 0x000fe20008000000 */
[----:B------:R-:W-:Y:S01]  /*1f30*/  UIADD3 UR21, UPT, UPT, UR21, 0x1, URZ ;  /* 0x0000000115157890 */ /* 0x000fe2000fffe0ff */
[----:B------:R1:W-:Y:S03]  /*1f40*/  UTMALDG.3D [UR24], [UR38], desc[UR30] ;  /* 0x00001e18260075b4 */ /* 0x0003e60008011000 */
[----:B------:R-:W-:Y:S01]  /*1f50*/  UISETP.NE.AND UP0, UPT, UR21, UR29, UPT ;  /* 0x0000001d1500728c */ /* 0x000fe2000bf05270 */
[----:B------:R1:W-:Y:S01]  /*1f60*/  UTMALDG.3D [UR16], [UR38], desc[UR30] ;  /* 0x00001e10260075b4 */ /* 0x0003e20008011000 */
[----:B------:R1:W-:Y:S01]  /*1f70*/  UTMALDG.3D [UR8], [UR38], desc[UR30] ;  /* 0x00001e08260075b4 */ /* 0x0003e20008011000 */
[----:B---3--:R-:W-:-:S06]  /*1f80*/  UMOV UR32, UR6 ;  /* 0x0000000600207c82 */ /* 0x008fcc0008000000 */
[----:B------:R-:W-:Y:S05]  /*1f90*/  BRA.U UP0, `(.L_x_32) ;  /* 0xfffffffd00287547 */ /* 0x000fea000b83ffff */
.L_x_27:
[C---:B-1----:R-:W-:Y:S01]  /*1fa0*/  LEA R2, R16.reuse, UR4, 0x3 ;  /* 0x0000000410027c11 */ /* 0x042fe2000f8e18ff */
[----:B------:R-:W-:Y:S01]  /*1fb0*/  NOP ;  /* 0x0000000000007918 */ /* 0x000fe20000000000 */
[----:B--2---:R-:W-:Y:S02]  /*1fc0*/  SHF.L.U32 R3, R13, 0x1f, RZ ;  /* 0x0000001f0d037819 */ /* 0x004fe400000006ff */
[----:B------:R-:W-:Y:S02]  /*1fd0*/  LEA R4, R16, UR4, 0x4 ;  /* 0x0000000410047c11 */ /* 0x000fe4000f8e20ff */
[----:B------:R-:W1:Y:S02]  /*1fe0*/  SYNCS.PHASECHK.TRANS64.TRYWAIT P0, [R2+URZ+0xe0], R3 ;  /* 0x0000e003020075a7 */ /* 0x000e6400080011ff */
[----:B-1----:R-:W-:Y:S05]  /*1ff0*/  @!P0 BRA `(.L_x_33) ;  /* 0x0000007400148947 */ /* 0x002fea0003800000 */
.L_x_140:
[----:B------:R-:W2:Y:S01]  /*2000*/  LDS.128 R4, [R4+0x170] ;  /* 0x0001700004047984 */ /* 0x000ea20000000c00 */
[----:B---3--:R-:W-:Y:S01]  /*2010*/  ISETP.GE.AND P0, PT, R40, 0x1, PT ;  /* 0x000000012800780c */ /* 0x008fe20003f06270 */
[----:B-1----:R-:W-:Y:S01]  /*2020*/  VIADD R2, R2, 0xf0 ;  /* 0x000000f002027836 */ /* 0x002fe20000000000 */
[----:B------:R-:W-:Y:S01]  /*2030*/  @!PT LDS RZ, [RZ] ;  /* 0x00000000fffff984 */ /* 0x000fe20000000800 */
[----:B------:R-:W-:Y:S01]  /*2040*/  @!PT LDS RZ, [RZ] ;  /* 0x00000000fffff984 */ /* 0x000fe20000000800 */
[----:B------:R-:W-:Y:S01]  /*2050*/  @!PT LDS RZ, [RZ] ;  /* 0x00000000fffff984 */ /* 0x000fe20000000800 */
[----:B------:R-:W-:Y:S01]  /*2060*/  @!PT LDS RZ, [RZ] ;  /* 0x00000000fffff984 */ /* 0x000fe20000000800 */
[----:B------:R1:W-:Y:S06]  /*2070*/  MEMBAR.ALL.CTA ;  /* 0x0000000000007992 */ /* 0x0003ec0000008000 */
[----:B-1----:R-:W1:Y:S01]  /*2080*/  FENCE.VIEW.ASYNC.S ;  /* 0x00000000000073c6 */ /* 0x002e620000000000 */
[----:B------:R-:W-:-:S04]  /*2090*/  PRMT R2, RZ, 0x654, R2 ;  /* 0x00000654ff027816 */ /* 0x000fc80000000002 */
[----:B-1----:R1:W-:Y:S01]  /*20a0*/  SYNCS.ARRIVE.TRANS64.RED.A1T0 RZ, [R2+URZ], RZ ;  /* 0x000000ff02ff79a7 */ /* 0x0023e200081004ff */
[----:B--2---:R-:W-:-:S13]  /*20b0*/  LOP3.LUT P2, RZ, R6, 0x1, RZ, 0xc0, !PT ;  /* 0x0000000106ff7812 */ /* 0x004fda000784c0ff */
[----:B------:R-:W-:Y:S01]  /*20c0*/  @P2 SHF.R.U32.HI R3, RZ, 0x10, R5 ;  /* 0x00000010ff032819 */ /* 0x000fe20000011605 */
[----:B------:R-:W-:Y:S01]  /*20d0*/  VOTEU.ANY UP0, P2 ;  /* 0x0000000000ff7886 */ /* 0x000fe20001000100 */
[----:B------:R-:W-:Y:S02]  /*20e0*/  @P2 MOV R10, R4 ;  /* 0x00000004000a2202 */ /* 0x000fe40000000f00 */
[----:B------:R-:W-:Y:S02]  /*20f0*/  @P2 R2UR.BROADCAST UR8, R3 ;  /* 0x00000000030822ca */ /* 0x000fe400008e0000 */
[----:B------:R-:W-:-:S11]  /*2100*/  @P2 LOP3.LUT R9, R5, 0xffff, RZ, 0xc0, !PT ;  /* 0x0000ffff05092812 */ /* 0x000fd600078ec0ff */
[----:B------:R-:W-:Y:S01]  /*2110*/  @UP0 UMOV UR44, UR8 ;  /* 0x00000008002c0c82 */ /* 0x000fe20008000000 */
[----:B-1----:R-:W-:Y:S05]  /*2120*/  @!P0 BRA `(.L_x_34) ;  /* 0x0000000000b88947 */ /* 0x002fea0003800000 */
[----:B------:R-:W4:Y:S01]  /*2130*/  LDC.64 R4, c[0x0][0xb18] ;  /* 0x0002c600ff047b82 */ /* 0x000f220000000a00 */
[----:B------:R-:W-:-:S07]  /*2140*/  ISETP.NE.AND P3, PT, R40, 0x1, PT ;  /* 0x000000012800780c */ /* 0x000fce0003f65270 */
[----:B------:R-:W1:Y:S08]  /*2150*/  LDC.64 R6, c[0x0][0xb10] ;  /* 0x0002c400ff067b82 */ /* 0x000e700000000a00 */
[----:B------:R-:W2:Y:S08]  /*2160*/  LDC R14, c[0x0][0xb20] ;  /* 0x0002c800ff0e7b82 */ /* 0x000eb00000000800 */
[----:B------:R-:W3:Y:S01]  /*2170*/  LDC R15, c[0x0][0xb0c] ;  /* 0x0002c300ff0f7b82 */ /* 0x000ee20000000800 */
[----:B----4-:R-:W-:Y:S01]  /*2180*/  IMAD.HI.U32 R19, R0, R5, RZ ;  /* 0x0000000500137227 */ /* 0x010fe200078e00ff */
[----:B------:R-:W-:-:S03]  /*2190*/  ISETP.NE.AND P0, PT, R4, 0x1, PT ;  /* 0x000000010400780c */ /* 0x000fc60003f05270 */
[----:B------:R-:W-:-:S03]  /*21a0*/  IMAD.HI.U32 R5, R9, R5, RZ ;  /* 0x0000000509057227 */ /* 0x000fc600078e00ff */
[----:B------:R-:W4:Y:S01]  /*21b0*/  LDC.64 R2, c[0x0][0xb28] ;  /* 0x0002ca00ff027b82 */ /* 0x000f220000000a00 */
[----:B-1----:R-:W-:-:S04]  /*21c0*/  IMAD.HI.U32 R20, R8, R6, RZ ;  /* 0x0000000608147227 */ /* 0x002fc800078e00ff */
[----:B------:R-:W-:Y:S01]  /*21d0*/  IMAD.HI.U32 R21, R10, R6, RZ ;  /* 0x000000060a157227 */ /* 0x000fe200078e00ff */
[----:B------:R-:W-:Y:S02]  /*21e0*/  SHF.R.U32.HI R20, RZ, R7, R20 ;  /* 0x00000007ff147219 */ /* 0x000fe40000011614 */
[-C--:B--2---:R-:W-:Y:S02]  /*21f0*/  SHF.R.U32.HI R19, RZ, R14.reuse, R19 ;  /* 0x0000000eff137219 */ /* 0x084fe40000011613 */
[----:B------:R-:W-:Y:S02]  /*2200*/  SHF.R.U32.HI R5, RZ, R14, R5 ;  /* 0x0000000eff057219 */ /* 0x000fe40000011605 */
[----:B------:R-:W-:Y:S02]  /*2210*/  SEL R19, R0, R19, !P0 ;  /* 0x0000001300137207 */ /* 0x000fe40004000000 */
[----:B------:R-:W-:Y:S02]  /*2220*/  SHF.R.U32.HI R21, RZ, R7, R21 ;  /* 0x00000007ff157219 */ /* 0x000fe40000011615 */
[----:B---3--:R-:W-:-:S02]  /*2230*/  ISETP.NE.AND P1, PT, R15, 0x1, PT ;  /* 0x000000010f00780c */ /* 0x008fc40003f25270 */
[----:B------:R-:W-:Y:S02]  /*2240*/  SEL R5, R9, R5, !P0 ;  /* 0x0000000509057207 */ /* 0x000fe40004000000 */
[----:B------:R-:W-:Y:S02]  /*2250*/  SEL R20, R8, R20, !P1 ;  /* 0x0000001408147207 */ /* 0x000fe40004800000 */
[----:B------:R-:W-:Y:S01]  /*2260*/  SEL R21, R10, R21, !P1 ;  /* 0x000000150a157207 */ /* 0x000fe20004800000 */
[----:B----4-:R-:W-:-:S04]  /*2270*/  IMAD.HI.U32 R18, R19, R2, RZ ;  /* 0x0000000213127227 */ /* 0x010fc800078e00ff */
        /* <DEDUP_REMOVED lines=10> */
[----:B------:R-:W-:-:S04]  /*2320*/  @!P0 IMAD.HI.U32 R7, R21, R2, RZ ;  /* 0x0000000215078227 */ /* 0x000fc800078e00ff */
[----:B------:R-:W-:Y:S01]  /*2330*/  IMAD.MOV R2, RZ, RZ, -R6 ;  /* 0x000000ffff027224 */ /* 0x000fe200078e0a06 */
[----:B------:R-:W-:Y:S02]  /*2340*/  @!P0 SHF.R.U32.HI R3, RZ, R3, R7 ;  /* 0x00000003ff038219 */ /* 0x000fe40000011607 */
[----:B------:R-:W-:Y:S01]  /*2350*/  IADD3 R7, PT, PT, -R5, RZ, RZ ;  /* 0x000000ff05077210 */ /* 0x000fe20007ffe1ff */
[----:B------:R-:W-:Y:S01]  /*2360*/  IMAD R2, R40, R2, R5 ;  /* 0x0000000228027224 */ /* 0x000fe200078e0205 */
        /* <DEDUP_REMOVED lines=10> */
.L_x_34:
[----:B------:R-:W1:Y:S02]  /*2410*/  LDCU UR8, c[0x0][0xb30] ;  /* 0x00016600ff0877ac */ /* 0x000e640008000800 */
[----:B-1----:R-:W-:-:S09]  /*2420*/  UISETP.NE.AND UP0, UPT, UR8, 0x1, UPT ;  /* 0x000000010800788c */ /* 0x002fd2000bf05270 */
[----:B------:R-:W-:Y:S05]  /*2430*/  BRA.U UP0, `(.L_x_35) ;  /* 0x0000000100407547 */ /* 0x000fea000b800000 */
[----:B------:R-:W1:Y:S08]  /*2440*/  LDC.64 R4, c[0x0][0xb10] ;  /* 0x0002c400ff047b82 */ /* 0x000e700000000a00 */
[----:B------:R-:W2:Y:S08]  /*2450*/  LDC.64 R2, c[0x0][0xb18] ;  /* 0x0002c600ff027b82 */ /* 0x000eb00000000a00 */
[----:B------:R-:W3:Y:S08]  /*2460*/  LDC R6, c[0x0][0xb20] ;  /* 0x0002c800ff067b82 */ /* 0x000ef00000000800 */
[----:B------:R-:W4:Y:S01]  /*2470*/  LDC R7, c[0x0][0xb0c] ;  /* 0x0002c300ff077b82 */ /* 0x000f220000000800 */
[----:B-1----:R-:W-:-:S05]  /*2480*/  IMAD.HI.U32 R4, R10, R4, RZ ;  /* 0x000000040a047227 */ /* 0x002fca00078e00ff */
[----:B------:R-:W-:Y:S01]  /*2490*/  SHF.R.U32.HI R4, RZ, R5, R4 ;  /* 0x00000005ff047219 */ /* 0x000fe20000011604 */
[----:B--2---:R-:W-:Y:S01]  /*24a0*/  IMAD.HI.U32 R3, R9, R3, RZ ;  /* 0x0000000309037227 */ /* 0x004fe200078e00ff */
[----:B------:R-:W-:-:S04]  /*24b0*/  ISETP.NE.AND P0, PT, R2, 0x1, PT ;  /* 0x000000010200780c */ /* 0x000fc80003f05270 */
[----:B---3--:R-:W-:-:S04]  /*24c0*/  SHF.R.U32.HI R3, RZ, R6, R3 ;  /* 0x00000006ff037219 */ /* 0x008fc80000011603 */
[----:B------:R-:W-:Y:S02]  /*24d0*/  SEL R3, R9, R3, !P0 ;  /* 0x0000000309037207 */ /* 0x000fe40004000000 */
[----:B----4-:R-:W-:-:S04]  /*24e0*/  ISETP.NE.AND P1, PT, R7, 0x1, PT ;  /* 0x000000010700780c */ /* 0x010fc80003f25270 */
[----:B------:R-:W-:-:S05]  /*24f0*/  SEL R4, R10, R4, !P1 ;  /* 0x000000040a047207 */ /* 0x000fca0004800000 */
[----:B------:R-:W-:Y:S02]  /*2500*/  IMAD.IADD R5, R3, 0x1, -R4 ;  /* 0x0000000103057824 */ /* 0x000fe400078e0a04 */
[----:B------:R-:W-:Y:S02]  /*2510*/  IMAD.IADD R3, R4, 0x1, -R3 ;  /* 0x0000000104037824 */ /* 0x000fe400078e0a03 */
[----:B------:R-:W-:Y:S02]  /*2520*/  IMAD R10, R5, R7, R10 ;  /* 0x00000007050a7224 */ /* 0x000fe400078e020a */
[----:B------:R-:W-:-:S07]  /*2530*/  IMAD R9, R3, R2, R9 ;  /* 0x0000000203097224 */ /* 0x000fce00078e0209 */
.L_x_35:
[----:B------:R-:W-:Y:S01]  /*2540*/  VIADD R16, R16, 0x1 ;  /* 0x0000000110107836 */ /* 0x000fe20000000000 */
[----:B------:R-:W-:Y:S01]  /*2550*/  PLOP3.LUT P1, PT, PT, PT, PT, 0x80, 0x8 ;  /* 0x000000000008781c */ /* 0x000fe20003f2f070 */
[----:B------:R-:W-:Y:S02]  /*2560*/  IMAD.IADD R15, R10, 0x1, R87 ;  /* 0x000000010a0f7824 */ /* 0x000fe400078e0257 */
[----:B------:R-:W-:Y:S01]  /*2570*/  IMAD.IADD R14, R9, 0x1, R86 ;  /* 0x00000001090e7824 */ /* 0x000fe200078e0256 */
[----:B------:R-:W-:-:S04]  /*2580*/  ISETP.NE.AND P0, PT, R16, 0x2, PT ;  /* 0x000000021000780c */ /* 0x000fc80003f05270 */
[----:B------:R-:W-:Y:S02]  /*2590*/  SEL R2, RZ, 0x1, P0 ;  /* 0x00000001ff027807 */ /* 0x000fe40000000000 */
[----:B------:R-:W-:Y:S02]  /*25a0*/  SEL R16, R16, RZ, P0 ;  /* 0x000000ff10107207 */ /* 0x000fe40000000000 */
[----:B------:R-:W-:Y:S01]  /*25b0*/  LOP3.LUT R13, R13, R2, RZ, 0x3c, !PT ;  /* 0x000000020d0d7212 */ /* 0x000fe200078e3cff */
[----:B------:R-:W-:Y:S06]  /*25c0*/  @P2 BRA `(.L_x_36) ;  /* 0xfffffff000102947 */ /* 0x000fec000383ffff */
[----:B------:R-:W-:Y:S01]  /*25d0*/  UIADD3 UR4, UPT, UPT, UR4, 0x48, URZ ;  /* 0x0000004804047890 */ /* 0x000fe2000fffe0ff */
[----:B------:R-:W-:-:S03]  /*25e0*/  SHF.L.U32 R2, R17, 0x1f, RZ ;  /* 0x0000001f11027819 */ /* 0x000fc600000006ff */
[----:B------:R-:W-:-:S09]  /*25f0*/  ULEA UR5, UR6, UR4, 0x3 ;  /* 0x0000000406057291 */ /* 0x000fd2000f8e18ff */
[----:B------:R-:W1:Y:S02]  /*2600*/  SYNCS.PHASECHK.TRANS64.TRYWAIT P0, [UR5], R2 ;  /* 0x00000002ff0075a7 */ /* 0x000e640008001105 */
[----:B-1----:R-:W-:Y:S05]  /*2610*/  @!P0 BRA `(.L_x_37) ;  /* 0x0000006c00a08947 */ /* 0x002fea0003800000 */
.L_x_142:
[----:B------:R-:W-:-:S04]  /*2620*/  UIADD3 UR6, UPT, UPT, UR6, 0x1, URZ ;  /* 0x0000000106067890 */ /* 0x000fc8000fffe0ff */
[----:B------:R-:W-:-:S04]  /*2630*/  UISETP.NE.AND UP0, UPT, UR6, 0x9, UPT ;  /* 0x000000090600788c */ /* 0x000fc8000bf05270 */
[----:B------:R-:W-:Y:S02]  /*2640*/  USEL UR7, URZ, 0x1, UP0 ;  /* 0x00000001ff077887 */ /* 0x000fe40008000000 */
[----:B------:R-:W-:-:S04]  /*2650*/  USEL UR6, UR6, URZ, UP0 ;  /* 0x000000ff06067287 */ /* 0x000fc80008000000 */
[----:B------:R-:W-:Y:S01]  /*2660*/  ULEA UR5, UR6, UR4, 0x3 ;  /* 0x0000000406057291 */ /* 0x000fe2000f8e18ff */
[----:B-1----:R-:W-:-:S04]  /*2670*/  LOP3.LUT R2, R17, UR7, RZ, 0x3c, !PT ;  /* 0x0000000711027c12 */ /* 0x002fc8000f8e3cff */
[----:B------:R-:W-:-:S04]  /*2680*/  SHF.L.U32 R3, R2, 0x1f, RZ ;  /* 0x0000001f02037819 */ /* 0x000fc800000006ff */
[----:B------:R-:W1:Y:S02]  /*2690*/  SYNCS.PHASECHK.TRANS64.TRYWAIT P0, [UR5], R3 ;  /* 0x00000003ff0075a7 */ /* 0x000e640008001105 */
[----:B-1----:R-:W-:Y:S05]  /*26a0*/  @!P0 BRA `(.L_x_38) ;  /* 0x0000006c00948947 */ /* 0x002fea0003800000 */
.L_x_144:
[----:B------:R-:W-:-:S04]  /*26b0*/  UIADD3 UR6, UPT, UPT, UR6, 0x1, URZ ;  /* 0x0000000106067890 */ /* 0x000fc8000fffe0ff */
[----:B------:R-:W-:-:S04]  /*26c0*/  UISETP.NE.AND UP0, UPT, UR6, 0x9, UPT ;  /* 0x000000090600788c */ /* 0x000fc8000bf05270 */
[----:B------:R-:W-:Y:S02]  /*26d0*/  USEL UR7, URZ, 0x1, UP0 ;  /* 0x00000001ff077887 */ /* 0x000fe40008000000 */
[----:B------:R-:W-:-:S04]  /*26e0*/  USEL UR6, UR6, URZ, UP0 ;  /* 0x000000ff06067287 */ /* 0x000fc80008000000 */
[----:B------:R-:W-:Y:S01]  /*26f0*/  ULEA UR5, UR6, UR4, 0x3 ;  /* 0x0000000406057291 */ /* 0x000fe2000f8e18ff */
[----:B------:R-:W-:-:S04]  /*2700*/  LOP3.LUT R2, R2, UR7, RZ, 0x3c, !PT ;  /* 0x0000000702027c12 */ /* 0x000fc8000f8e3cff */
[----:B-1----:R-:W-:-:S04]  /*2710*/  SHF.L.U32 R3, R2, 0x1f, RZ ;  /* 0x0000001f02037819 */ /* 0x002fc800000006ff */
[----:B------:R-:W1:Y:S02]  /*2720*/  SYNCS.PHASECHK.TRANS64.TRYWAIT P0, [UR5], R3 ;  /* 0x00000003ff0075a7 */ /* 0x000e640008001105 */
[----:B-1----:R-:W-:Y:S05]  /*2730*/  @!P0 BRA `(.L_x_39) ;  /* 0x0000006c00888947 */ /* 0x002fea0003800000 */
.L_x_146:
        /* <DEDUP_REMOVED lines=9> */
.L_x_148:
        /* <DEDUP_REMOVED lines=9> */
.L_x_150:
        /* <DEDUP_REMOVED lines=9> */
.L_x_152:
        /* <DEDUP_REMOVED lines=9> */
.L_x_154:
        /* <DEDUP_REMOVED lines=9> */
.L_x_156:
[----:B------:R-:W-:-:S04]  /*2a10*/  UIADD3 UR6, UPT, UPT, UR6, 0x1, URZ ;  /* 0x0000000106067890 */ /* 0x000fc8000fffe0ff */
[----:B------:R-:W-:-:S04]  /*2a20*/  UISETP.NE.AND UP0, UPT, UR6, 0x9, UPT ;  /* 0x000000090600788c */ /* 0x000fc8000bf05270 */
[----:B------:R-:W-:Y:S02]  /*2a30*/  USEL UR5, URZ, 0x1, UP0 ;  /* 0x00000001ff057887 */ /* 0x000fe40008000000 */
[----:B------:R-:W-:-:S04]  /*2a40*/  USEL UR6, UR6, URZ, UP0 ;  /* 0x000000ff06067287 */ /* 0x000fc80008000000 */
[----:B------:R-:W-:Y:S01]  /*2a50*/  ULEA UR6, UR6, UR4, 0x3 ;  /* 0x0000000406067291 */ /* 0x000fe2000f8e18ff */
[----:B------:R-:W-:-:S04]  /*2a60*/  LOP3.LUT R2, R2, UR5, RZ, 0x3c, !PT ;  /* 0x0000000502027c12 */ /* 0x000fc8000f8e3cff */
[----:B------:R-:W-:Y:S01]  /*2a70*/  SHF.L.U32 R2, R2, 0x1f, RZ ;  /* 0x0000001f02027819 */ /* 0x000fe200000006ff */
[----:B-1--4-:R-:W-:-:S07]  /*2a80*/  IMAD.U32 R0, RZ, RZ, UR6 ;  /* 0x00000006ff007e24 */ /* 0x012fce000f8e00ff */
.L_x_45:
[----:B-1----:R1:W2:Y:S02]  /*2a90*/  SYNCS.PHASECHK.TRANS64.TRYWAIT P0, [R0+URZ], R2 ;  /* 0x00000002000075a7 */ /* 0x0022a400080011ff */
[----:B--2---:R-:W-:Y:S05]  /*2aa0*/  @!P0 NANOSLEEP.SYNCS 0x989680 ;  /* 0x009896800000895d */ /* 0x004fea0003900000 */
[----:B------:R-:W2:Y:S02]  /*2ab0*/  @!P0 SYNCS.PHASECHK.TRANS64 P0, [R0+URZ], R2 ;  /* 0x00000002000085a7 */ /* 0x000ea400080010ff */
[----:B--2---:R-:W-:Y:S05]  /*2ac0*/  @P0 EXIT ;  /* 0x000000000000094d */ /* 0x004fea0003800000 */
[----:B------:R-:W-:Y:S05]  /*2ad0*/  BRA `(.L_x_45) ;  /* 0xfffffffc00ec7947 */ /* 0x000fea000383ffff */
.L_x_18:
[----:B------:R-:W-:-:S04]  /*2ae0*/  UISETP.NE.AND UP1, UPT, UR37, URZ, UPT ;  /* 0x000000ff2500728c */ /* 0x000fc8000bf25270 */
[----:B------:R-:W-:-:S09]  /*2af0*/  UISETP.NE.OR UP1, UPT, UR8, 0x1, UP1 ;  /* 0x000000010800788c */ /* 0x000fd20008f25670 */
[----:B------:R-:W-:Y:S05]  /*2b00*/  BRA.U UP1, `(.L_x_46) ;  /* 0x0000000501487547 */ /* 0x000fea000b800000 */
[----:B------:R-:W-:Y:S01]  /*2b10*/  ISETP.NE.AND P2, PT, R2, RZ, PT ;  /* 0x000000ff0200720c */ /* 0x000fe20003f45270 */
[----:B------:R-:W-:Y:S01]  /*2b20*/  IMAD.MOV.U32 R12, RZ, RZ, 0x1 ;  /* 0x00000001ff0c7424 */ /* 0x000fe200078e00ff */
[----:B------:R-:W-:Y:S02]  /*2b30*/  CS2R R10, SRZ ;  /* 0x00000000000a7805 */ /* 0x000fe4000001ff00 */
[----:B------:R-:W-:Y:S01]  /*2b40*/  CS2R R8, SRZ ;  /* 0x0000000000087805 */ /* 0x000fe2000001ff00 */
[----:B------:R-:W-:Y:S01]  /*2b50*/  UMOV UR4, 0x400 ;  /* 0x0000040000047882 */ /* 0x000fe20000000000 */
[----:B------:R-:W-:Y:S01]  /*2b60*/  UMOV UR6, URZ ;  /* 0x000000ff00067c82 */ /* 0x000fe20008000000 */
[----:B------:R-:W-:-:S12]  /*2b70*/  ULEA UR37, UR37, UR4, 0x18 ;  /* 0x0000000425257291 */ /* 0x000fd8000f8ec0ff */
.L_x_50:
[----:B------:R-:W-:Y:S02]  /*2b80*/  LEA R0, R8, UR37, 0x3 ;  /* 0x0000002508007c11 */ /* 0x000fe4000f8e18ff */
[----:B------:R-:W-:-:S03]  /*2b90*/  SHF.L.U32 R4, R9, 0x1f, RZ ;  /* 0x0000001f09047819 */ /* 0x000fc600000006ff */
[----:B------:R-:W-:Y:S01]  /*2ba0*/  VIADD R5, R0, 0x150 ;  /* 0x0000015000057836 */ /* 0x000fe20000000000 */
[----:B------:R-:W1:Y:S02]  /*2bb0*/  SYNCS.PHASECHK.TRANS64.TRYWAIT P0, [R0+URZ+0x140], R4 ;  /* 0x00014004000075a7 */ /* 0x000e6400080011ff */
[----:B-1----:R-:W-:Y:S05]  /*2bc0*/  @!P0 BRA `(.L_x_47) ;  /* 0x0000006800f48947 */ /* 0x002fea0003800000 */
.L_x_157:
[----:B------:R-:W-:Y:S01]  /*2bd0*/  ULEA UR5, UR6, UR37, 0x3 ;  /* 0x0000002506057291 */ /* 0x000fe2000f8e18ff */
[----:B-1----:R-:W-:Y:S01]  /*2be0*/  PRMT R0, RZ, 0x654, R5 ;  /* 0x00000654ff007816 */ /* 0x002fe20000000005 */
[----:B------:R-:W-:Y:S01]  /*2bf0*/  @!P2 IMAD.MOV.U32 R4, RZ, RZ, 0x10 ;  /* 0x00000010ff04a424 */ /* 0x000fe200078e00ff */
[----:B------:R-:W-:Y:S01]  /*2c00*/  SHF.L.U32 R5, R12, 0x1f, RZ ;  /* 0x0000001f0c057819 */ /* 0x000fe200000006ff */
[----:B------:R-:W-:Y:S01]  /*2c10*/  UIADD3 UR4, UPT, UPT, UR5, 0xe0, URZ ;  /* 0x000000e005047890 */ /* 0x000fe2000fffe0ff */
[----:B------:R1:W-:Y:S05]  /*2c20*/  SYNCS.ARRIVE.TRANS64.RED.A1T0 RZ, [R0+URZ], RZ ;  /* 0x000000ff00ff79a7 */ /* 0x0003ea00081004ff */
[----:B------:R-:W-:Y:S01]  /*2c30*/  IMAD.U32 R6, RZ, RZ, UR4 ;  /* 0x00000004ff067e24 */ /* 0x000fe2000f8e00ff */
[----:B------:R-:W2:Y:S04]  /*2c40*/  SYNCS.PHASECHK.TRANS64.TRYWAIT P0, [UR5+0xf0], R5 ;  /* 0x0000f005ff0075a7 */ /* 0x000ea80008001105 */
[----:B------:R-:W-:Y:S01]  /*2c50*/  PRMT R6, R2, 0x654, R6 ;  /* 0x0000065402067816 */ /* 0x000fe20000000006 */
[----:B-12---:R-:W-:Y:S06]  /*2c60*/  @!P0 BRA `(.L_x_48) ;  /* 0x0000006800e08947 */ /* 0x006fec0003800000 */
.L_x_159:
[----:B------:R-:W-:Y:S01]  /*2c70*/  ULEA UR4, UR6, UR37, 0x4 ;  /* 0x0000002506047291 */ /* 0x000fe2000f8e20ff */
[----:B------:R-:W-:Y:S01]  /*2c80*/  SEL R3, R6, R3, !P2 ;  /* 0x0000000306037207 */ /* 0x000fe20005000000 */
[----:B------:R-:W-:Y:S01]  /*2c90*/  UIADD3 UR5, UPT, UPT, UR5, 0xe0, URZ ;  /* 0x000000e005057890 */ /* 0x000fe2000fffe0ff */
[----:B-1----:R-:W-:Y:S01]  /*2ca0*/  LEA R0, R11, UR37, 0x3 ;  /* 0x000000250b007c11 */ /* 0x002fe2000f8e18ff */
[----:B------:R-:W-:Y:S01]  /*2cb0*/  UIADD3 UR4, UPT, UPT, UR4, 0x170, URZ ;  /* 0x0000017004047890 */ /* 0x000fe2000fffe0ff */
[----:B------:R1:W-:Y:S01]  /*2cc0*/  @!P2 SYNCS.ARRIVE.TRANS64.RED RZ, [R3+URZ], R4 ;  /* 0x0000000403ffa9a7 */ /* 0x0003e200080004ff */
[----:B------:R-:W-:Y:S01]  /*2cd0*/  UIADD3 UR6, UPT, UPT, UR6, 0x1, URZ ;  /* 0x0000000106067890 */ /* 0x000fe2000fffe0ff */
[----:B------:R-:W-:-:S03]  /*2ce0*/  VIADD R8, R8, 0x1 ;  /* 0x0000000108087836 */ /* 0x000fc60000000000 */
[----:B------:R-:W-:Y:S02]  /*2cf0*/  UISETP.NE.AND UP0, UPT, UR6, 0x2, UPT ;  /* 0x000000020600788c */ /* 0x000fe4000bf05270 */
[----:B------:R-:W-:Y:S01]  /*2d00*/  ISETP.NE.AND P0, PT, R8, 0x2, PT ;  /* 0x000000020800780c */ /* 0x000fe20003f05270 */
[----:B------:R-:W-:Y:S06]  /*2d10*/  UGETNEXTWORKID.BROADCAST [UR4], [UR5] ;  /* 0x00000000040073ca */ /* 0x000fec0008000100 */
[----:B------:R-:W-:Y:S02]  /*2d20*/  USEL UR4, URZ, 0x1, UP0 ;  /* 0x00000001ff047887 */ /* 0x000fe40008000000 */
[----:B------:R-:W-:-:S04]  /*2d30*/  USEL UR6, UR6, URZ, UP0 ;  /* 0x000000ff06067287 */ /* 0x000fc80008000000 */
[----:B------:R-:W-:Y:S02]  /*2d40*/  LOP3.LUT R12, R12, UR4, RZ, 0x3c, !PT ;  /* 0x000000040c0c7c12 */ /* 0x000fe4000f8e3cff */
[----:B-1----:R-:W-:-:S04]  /*2d50*/  SHF.L.U32 R4, R10, 0x1f, RZ ;  /* 0x0000001f0a047819 */ /* 0x002fc800000006ff */
[----:B------:R-:W1:Y:S02]  /*2d60*/  SYNCS.PHASECHK.TRANS64.TRYWAIT P1, [R0+URZ+0xe0], R4 ;  /* 0x0000e004000075a7 */ /* 0x000e6400080211ff */
[----:B-1----:R-:W-:Y:S05]  /*2d70*/  @!P1 BRA `(.L_x_49) ;  /* 0x0000006800b49947 */ /* 0x002fea0003800000 */
.L_x_160:
[C---:B-1----:R-:W-:Y:S01]  /*2d80*/  LEA R4, R11.reuse, UR37, 0x4 ;  /* 0x000000250b047c11 */ /* 0x042fe2000f8e20ff */
[----:B------:R-:W-:Y:S01]  /*2d90*/  VIADD R0, R0, 0xf0 ;  /* 0x000000f000007836 */ /* 0x000fe20000000000 */
[----:B------:R-:W-:Y:S01]  /*2da0*/  SEL R8, R8, RZ, P0 ;  /* 0x000000ff08087207 */ /* 0x000fe20000000000 */
[----:B------:R-:W-:-:S03]  /*2db0*/  VIADD R11, R11, 0x1 ;  /* 0x000000010b0b7836 */ /* 0x000fc60000000000 */
[----:B------:R-:W1:Y:S01]  /*2dc0*/  LDS.128 R4, [R4+0x170] ;  /* 0x0001700004047984 */ /* 0x000e620000000c00 */
[----:B------:R-:W-:Y:S02]  /*2dd0*/  PRMT R0, RZ, 0x654, R0 ;  /* 0x00000654ff007816 */ /* 0x000fe40000000000 */
[C---:B------:R-:W-:Y:S01]  /*2de0*/  ISETP.NE.AND P1, PT, R11.reuse, 0x2, PT ;  /* 0x000000020b00780c */ /* 0x040fe20003f25270 */
[----:B------:R-:W-:Y:S01]  /*2df0*/  @!PT LDS RZ, [RZ] ;  /* 0x00000000fffff984 */ /* 0x000fe20000000800 */
[----:B------:R-:W-:Y:S01]  /*2e00*/  @!PT LDS RZ, [RZ] ;  /* 0x00000000fffff984 */ /* 0x000fe20000000800 */
[----:B------:R-:W-:Y:S01]  /*2e10*/  @!PT LDS RZ, [RZ] ;  /* 0x00000000fffff984 */ /* 0x000fe20000000800 */
[----:B------:R-:W-:Y:S01]  /*2e20*/  @!PT LDS RZ, [RZ] ;  /* 0x00000000fffff984 */ /* 0x000fe20000000800 */
[----:B------:R2:W-:Y:S06]  /*2e30*/  MEMBAR.ALL.CTA ;  /* 0x0000000000007992 */ /* 0x0005ec0000008000 */
[----:B--2---:R-:W2:Y:S01]  /*2e40*/  FENCE.VIEW.ASYNC.S ;  /* 0x00000000000073c6 */ /* 0x004ea20000000000 */
[----:B------:R-:W-:Y:S01]  /*2e50*/  SEL R11, R11, RZ, P1 ;  /* 0x000000ff0b0b7207 */ /* 0x000fe20000800000 */
[----:B--2---:R2:W-:Y:S01]  /*2e60*/  SYNCS.ARRIVE.TRANS64.RED.A1T0 RZ, [R0+URZ], RZ ;  /* 0x000000ff00ff79a7 */ /* 0x0045e200081004ff */
[----:B-1----:R-:W-:-:S02]  /*2e70*/  LOP3.LUT P3, RZ, R6, 0x1, RZ, 0xc0, !PT ;  /* 0x0000000106ff7812 */ /* 0x002fc4000786c0ff */
[----:B------:R-:W-:-:S04]  /*2e80*/  SEL R4, RZ, 0x1, P1 ;  /* 0x00000001ff047807 */ /* 0x000fc80000800000 */
[----:B------:R-:W-:Y:S02]  /*2e90*/  LOP3.LUT R10, R10, R4, RZ, 0x3c, !PT ;  /* 0x000000040a0a7212 */ /* 0x000fe400078e3cff */
[----:B--2---:R-:W-:-:S04]  /*2ea0*/  SEL R0, RZ, 0x1, P0 ;  /* 0x00000001ff007807 */ /* 0x004fc80000000000 */
[----:B------:R-:W-:Y:S01]  /*2eb0*/  LOP3.LUT R9, R9, R0, RZ, 0x3c, !PT ;  /* 0x0000000009097212 */ /* 0x000fe200078e3cff */
[----:B------:R-:W-:Y:S06]  /*2ec0*/  @P3 BRA `(.L_x_50) ;  /* 0xfffffffc002c3947 */ /* 0x000fec000383ffff */
[----:B------:R-:W-:Y:S01]  /*2ed0*/  ULEA UR5, UR6, UR37, 0x3 ;  /* 0x0000002506057291 */ /* 0x000fe2000f8e18ff */
[----:B------:R-:W-:-:S08]  /*2ee0*/  SHF.L.U32 R2, R12, 0x1f, RZ ;  /* 0x0000001f0c027819 */ /* 0x000fd000000006ff */
[----:B------:R-:W1:Y:S02]  /*2ef0*/  SYNCS.PHASECHK.TRANS64 P0, [UR5+0xf0], R2 ;  /* 0x0000f002ff0075a7 */ /* 0x000e640008001005 */
[----:B-1----:R-:W-:Y:S05]  /*2f00*/  @P0 BRA `(.L_x_51) ;  /* 0x0000000000080947 */ /* 0x002fea0003800000 */
[----:B------:R-:W1:Y:S02]  /*2f10*/  SYNCS.PHASECHK.TRANS64.TRYWAIT P0, [UR5+0xf0], R2 ;  /* 0x0000f002ff0075a7 */ /* 0x000e640008001105 */
[----:B-1----:R-:W-:Y:S05]  /*2f20*/  @!P0 BRA `(.L_x_52) ;  /* 0x00000068005c8947 */ /* 0x002fea0003800000 */
.L_x_51:
[----:B------:R-:W-:-:S04]  /*2f30*/  UIADD3 UR4, UPT, UPT, UR6, 0x1, URZ ;  /* 0x0000000106047890 */ /* 0x000fc8000fffe0ff */
[----:B------:R-:W-:-:S04]  /*2f40*/  UISETP.NE.AND UP0, UPT, UR4, 0x2, UPT ;  /* 0x000000020400788c */ /* 0x000fc8000bf05270 */
[----:B------:R-:W-:Y:S02]  /*2f50*/  USEL UR7, URZ, 0x1, UP0 ;  /* 0x00000001ff077887 */ /* 0x000fe40008000000 */
[----:B------:R-:W-:-:S04]  /*2f60*/  USEL UR4, UR4, URZ, UP0 ;  /* 0x000000ff04047287 */ /* 0x000fc80008000000 */
[----:B------:R-:W-:Y:S01]  /*2f70*/  ULEA UR4, UR4, UR37, 0x3 ;  /* 0x0000002504047291 */ /* 0x000fe2000f8e18ff */
[----:B-1----:R-:W-:-:S04]  /*2f80*/  LOP3.LUT R2, R12, UR7, RZ, 0x3c, !PT ;  /* 0x000000070c027c12 */ /* 0x002fc8000f8e3cff */
[----:B------:R-:W-:-:S04]  /*2f90*/  SHF.L.U32 R0, R2, 0x1f, RZ ;  /* 0x0000001f02007819 */ /* 0x000fc800000006ff */
[----:B------:R-:W1:Y:S02]  /*2fa0*/  SYNCS.PHASECHK.TRANS64 P0, [UR4+0xf0], R0 ;  /* 0x0000f000ff0075a7 */ /* 0x000e640008001004 */
[----:B-1----:R-:W-:Y:S05]  /*2fb0*/  @P0 EXIT ;  /* 0x000000000000094d */ /* 0x002fea0003800000 */
[----:B------:R-:W-:Y:S02]  /*2fc0*/  SHF.L.U32 R2, R2, 0x1f, RZ ;  /* 0x0000001f02027819 */ /* 0x000fe400000006ff */
[----:B------:R-:W-:-:S07]  /*2fd0*/  MOV R0, UR4 ;  /* 0x0000000400007c02 */ /* 0x000fce0008000f00 */
.L_x_53:
[----:B-1----:R1:W2:Y:S02]  /*2fe0*/  SYNCS.PHASECHK.TRANS64.TRYWAIT P0, [R0+URZ+0xf0], R2 ;  /* 0x0000f002000075a7 */ /* 0x0022a400080011ff */
[----:B--2---:R-:W-:Y:S05]  /*2ff0*/  @!P0 NANOSLEEP.SYNCS 0x989680 ;  /* 0x009896800000895d */ /* 0x004fea0003900000 */
[----:B------:R-:W2:Y:S02]  /*3000*/  @!P0 SYNCS.PHASECHK.TRANS64 P0, [R0+URZ+0xf0], R2 ;  /* 0x0000f002000085a7 */ /* 0x000ea400080010ff */
[----:B--2---:R-:W-:Y:S05]  /*3010*/  @P0 EXIT ;  /* 0x000000000000094d */ /* 0x004fea0003800000 */
[----:B------:R-:W-:Y:S05]  /*3020*/  BRA `(.L_x_53) ;  /* 0xfffffffc00ec7947 */ /* 0x000fea000383ffff */
.L_x_46:
[----:B------:R-:W-:-:S09]  /*3030*/  UISETP.NE.AND UP1, UPT, UR8, URZ, UPT ;  /* 0x000000ff0800728c */ /* 0x000fd2000bf25270 */
[----:B------:R-:W-:Y:S05]  /*3040*/  BRA.U UP1, `(.L_x_54) ;  /* 0x0000000d01907547 */ /* 0x000fea000b800000 */
[----:B------:R-:W-:Y:S01]  /*3050*/  UMOV UR4, 0x40 ;  /* 0x0000004000047882 */ /* 0x000fe20000000000 */
[----:B------:R-:W-:Y:S01]  /*3060*/  NOP ;  /* 0x0000000000007918 */ /* 0x000fe20000000000 */
[----:B------:R-:W-:Y:S01]  /*3070*/  ULEA UR4, UR37, UR4, 0x18 ;  /* 0x0000000425047291 */ /* 0x000fe2000f8ec0ff */
[----:B------:R-:W-:Y:S02]  /*3080*/  UMOV UR5, 0x400 ;  /* 0x0000040000057882 */ /* 0x000fe40000000000 */
[----:B------:R-:W-:-:S06]  /*3090*/  ULEA UR37, UR37, UR5, 0x18 ;  /* 0x0000000525257291 */ /* 0x000fcc000f8ec0ff */
[----:B------:R-:W1:Y:S02]  /*30a0*/  LDS.U8 R0, [UR4+0x1c] ;  /* 0x00001c04ff007984 */ /* 0x000e640008000000 */
[----:B-1----:R-:W-:-:S13]  /*30b0*/  ISETP.NE.AND P0, PT, R0, RZ, PT ;  /* 0x000000ff0000720c */ /* 0x002fda0003f05270 */
[----:B------:R-:W-:Y:S05]  /*30c0*/  @P0 BRA `(.L_x_55) ;  /* 0x0000000000580947 */ /* 0x000fea0003800000 */
[----:B------:R-:W-:-:S13]  /*30d0*/  ELECT P0, URZ, PT ;  /* 0x0000000000ff782f */ /* 0x000fda0003800000 */
[----:B------:R-:W-:Y:S05]  /*30e0*/  @!P0 BRA `(.L_x_56) ;  /* 0x0000000000608947 */ /* 0x000fea0003800000 */
[----:B------:R-:W-:Y:S01]  /*30f0*/  UMOV UR5, 0x10 ;  /* 0x0000001000057882 */ /* 0x000fe20000000000 */
[----:B------:R-:W-:Y:S01]  /*3100*/  HFMA2 R0, -RZ, RZ, 0, 5.9604644775390625e-08 ;  /* 0x00000001ff007431 */ /* 0x000fe200000001ff */
[----:B------:R-:W-:-:S03]  /*3110*/  MOV R2, 0xffff ;  /* 0x0000ffff00027802 */ /* 0x000fc60000000f00 */
[----:B------:R-:W-:Y:S04]  /*3120*/  DEPBAR.LE SB1, 0x36 ;  /* 0x00009d800000791a */ /* 0x000fe80000000000 */
[----:B------:R-:W1:Y:S02]  /*3130*/  UTCATOMSWS.FIND_AND_SET.ALIGN UP0, UR5, UR5 ;  /* 0x00000005000575e3 */ /* 0x000e640008000800 */
[----:B-1----:R-:W-:Y:S01]  /*3140*/  MOV R3, UR5 ;  /* 0x0000000500037c02 */ /* 0x002fe20008000f00 */
[----:B------:R-:W-:Y:S06]  /*3150*/  BRA.U UP0, `(.L_x_57) ;  /* 0x0000000100187547 */ /* 0x000fec000b800000 */
.L_x_58:
[----:B------:R-:W-:Y:S05]  /*3160*/  NANOSLEEP 0x64 ;  /* 0x000000640000795d */ /* 0x000fea0003800000 */
[----:B------:R-:W-:-:S05]  /*3170*/  UMOV UR5, 0x10 ;  /* 0x0000001000057882 */ /* 0x000fca0000000000 */
[----:B------:R-:W-:Y:S04]  /*3180*/  DEPBAR.LE SB1, 0x36 ;  /* 0x00009d800000791a */ /* 0x000fe80000000000 */
[----:B------:R-:W1:Y:S02]  /*3190*/  UTCATOMSWS.FIND_AND_SET.ALIGN UP0, UR5, UR5 ;  /* 0x00000005000575e3 */ /* 0x000e640008000800 */
[----:B-1----:R-:W-:Y:S01]  /*31a0*/  MOV R3, UR5 ;  /* 0x0000000500037c02 */ /* 0x002fe20008000f00 */
[----:B------:R-:W-:Y:S05]  /*31b0*/  BRA.U !UP0, `(.L_x_58) ;  /* 0xfffffffd08e87547 */ /* 0x000fea000b83ffff */
.L_x_57:
[-C--:B------:R-:W-:Y:S02]  /*31c0*/  SHF.L.U32 R2, R2, R3.reuse, RZ ;  /* 0x0000000302027219 */ /* 0x080fe400000006ff */
[----:B------:R-:W-:Y:S01]  /*31d0*/  SHF.L.U32 R0, R0, R3, RZ ;  /* 0x0000000300007219 */ /* 0x000fe200000006ff */
[----:B------:R-:W-:Y:S02]  /*31e0*/  IMAD.SHL.U32 R3, R3, 0x20, RZ ;  /* 0x0000002003037824 */ /* 0x000fe400078e00ff */
[----:B------:R1:W-:Y:S04]  /*31f0*/  ATOMS.OR RZ, [UR4+0x14], R2 ;  /* 0x00001402ffff798c */ /* 0x0003e8000b000004 */
[----:B------:R1:W-:Y:S04]  /*3200*/  ATOMS.OR RZ, [UR4+0x18], R0 ;  /* 0x00001800ffff798c */ /* 0x0003e8000b000004 */
[----:B------:R1:W-:Y:S01]  /*3210*/  STS [UR37+0x190], R3 ;  /* 0x00019003ff007988 */ /* 0x0003e20008000825 */
[----:B------:R-:W-:Y:S05]  /*3220*/  BRA `(.L_x_56) ;  /* 0x0000000000107947 */ /* 0x000fea0003800000 */
.L_x_55:
[----:B------:R-:W-:Y:S02]  /*3230*/  MOV R0, 0xffffffff ;  /* 0xffffffff00007802 */ /* 0x000fe40000000f00 */
[----:B------:R-:W-:-:S03]  /*3240*/  MOV R2, 0x3270 ;  /* 0x0000327000027802 */ /* 0x000fc60000000f00 */
[----:B------:R1:W-:Y:S04]  /*3250*/  STS [UR37+0x190], R0 ;  /* 0x00019000ff007988 */ /* 0x0003e80008000825 */
[----:B-1-3-5:R-:W-:Y:S05]  /*3260*/  CALL.REL.NOINC `($__internal_1_$__cuda_sm10x_tcgen05_guardrail_trap_phase_invalid_during_alloc) ;  /* 0x0000006c00a47944 */ /* 0x02afea0003c00000 */
.L_x_56:
[----:B------:R-:W-:Y:S05]  /*3270*/  WARPSYNC.ALL ;  /* 0x0000000000007948 */ /* 0x000fea0003800000 */
[----:B------:R-:W2:Y:S01]  /*3280*/  S2UR UR6, SR_CgaCtaId ;  /* 0x00000000000679c3 */ /* 0x000ea20000008800 */
[----:B------:R-:W-:Y:S01]  /*3290*/  UMOV UR4, 0x400 ;  /* 0x0000040000047882 */ /* 0x000fe20000000000 */
[----:B------:R-:W-:-:S06]  /*32a0*/  NOP ;  /* 0x0000000000007918 */ /* 0x000fcc0000000000 */
[----:B------:R-:W-:Y:S06]  /*32b0*/  BAR.ARV 0x6, 0xa0 ;  /* 0x0182800000007b1d */ /* 0x000fec0000002000 */
[----:B------:R-:W4:Y:S01]  /*32c0*/  LDCU UR7, c[0x0][0x38c] ;  /* 0x00007180ff0777ac */ /* 0x000f220008000800 */
[----:B------:R-:W-:Y:S01]  /*32d0*/  IMAD.MOV.U32 R11, RZ, RZ, 0x1 ;  /* 0x00000001ff0b7424 */ /* 0x000fe200078e00ff */
[----:B------:R-:W-:Y:S01]  /*32e0*/  CS2R R8, SRZ ;  /* 0x0000000000087805 */ /* 0x000fe2000001ff00 */
[----:B------:R-:W-:Y:S01]  /*32f0*/  IMAD.MOV.U32 R10, RZ, RZ, RZ ;  /* 0x000000ffff0a7224 */ /* 0x000fe200078e00ff */
[----:B------:R-:W-:Y:S01]  /*3300*/  UMOV UR17, URZ ;  /* 0x000000ff00117c82 */ /* 0x000fe20008000000 */
[----:B------:R-:W-:Y:S01]  /*3310*/  UMOV UR16, URZ ;  /* 0x000000ff00107c82 */ /* 0x000fe20008000000 */
[----:B------:R-:W-:Y:S01]  /*3320*/  UMOV UR22, 0x0 ;  /* 0x0000000000167882 */ /* 0x000fe20000000000 */
[----:B------:R-:W-:Y:S01]  /*3330*/  UMOV UR23, 0x4418010 ;  /* 0x0441801000177882 */ /* 0x000fe20000000000 */
[----:B------:R-:W-:Y:S01]  /*3340*/  UMOV UR20, 0x0 ;  /* 0x0000000000147882 */ /* 0x000fe20000000000 */
[----:B------:R-:W-:Y:S01]  /*3350*/  UMOV UR21, 0x4418010 ;  /* 0x0441801000157882 */ /* 0x000fe20000000000 */
[----:B--2---:R-:W-:Y:S01]  /*3360*/  ULEA UR6, UR6, UR4, 0x18 ;  /* 0x0000000406067291 */ /* 0x004fe2000f8ec0ff */
[----:B------:R-:W2:Y:S03]  /*3370*/  LDCU UR4, c[0x0][0x38c] ;  /* 0x00007180ff0477ac */ /* 0x000ea60008000800 */
[----:B------:R-:W-:-:S02]  /*3380*/  UIADD3 UR11, UPT, UPT, UR6, 0x11800, URZ ;  /* 0x00011800060b7890 */ /* 0x000fc4000fffe0ff */
[----:B----4-:R-:W-:-:S03]  /*3390*/  UIADD3 UR7, UPT, UPT, UR7, 0x1f, URZ ;  /* 0x0000001f07077890 */ /* 0x010fc6000fffe0ff */
[----:B-1----:R-:W1:Y:S01]  /*33a0*/  LDS R0, [UR6+0x190] ;  /* 0x00019006ff007984 */ /* 0x002e620008000800 */
[----:B------:R-:W-:Y:S02]  /*33b0*/  UIADD3 UR18, UPT, UPT, UR6, 0x8800, URZ ;  /* 0x0000880006127890 */ /* 0x000fe4000fffe0ff */
[----:B------:R-:W-:Y:S02]  /*33c0*/  USHF.R.S32.HI UR5, URZ, 0x1f, UR7 ;  /* 0x0000001fff057899 */ /* 0x000fe40008011407 */
[----:B------:R-:W-:Y:S02]  /*33d0*/  USHF.R.U32.HI UR11, URZ, 0x4, UR11 ;  /* 0x00000004ff0b7899 */ /* 0x000fe4000801160b */
[----:B------:R-:W-:Y:S02]  /*33e0*/  ULEA.HI UR5, UR5, UR7, URZ, 0x5 ;  /* 0x0000000705057291 */ /* 0x000fe4000f8f28ff */
[----:B------:R-:W-:Y:S02]  /*33f0*/  USHF.R.U32.HI UR18, URZ, 0x4, UR18 ;  /* 0x00000004ff127899 */ /* 0x000fe40008011612 */
[----:B------:R-:W-:-:S02]  /*3400*/  USHF.R.S32.HI UR5, URZ, 0x5, UR5 ;  /* 0x00000005ff057899 */ /* 0x000fc40008011405 */
[----:B------:R-:W-:Y:S02]  /*3410*/  ULOP3.LUT UR11, UR11, 0x3fff, URZ, 0xc0, !UPT ;  /* 0x00003fff0b0b7892 */ /* 0x000fe4000f8ec0ff */
[----:B------:R-:W-:Y:S02]  /*3420*/  UISETP.LT.AND UP0, UPT, UR5, 0x1, UPT ;  /* 0x000000010500788c */ /* 0x000fe4000bf01270 */
[----:B------:R-:W-:Y:S02]  /*3430*/  ULOP3.LUT UR18, UR18, 0x3fff, URZ, 0xc0, !UPT ;  /* 0x00003fff12127892 */ /* 0x000fe4000f8ec0ff */
[----:B------:R-:W-:Y:S02]  /*3440*/  USEL UR10, UR5, 0x1, !UP0 ;  /* 0x00000001050a7887 */ /* 0x000fe4000c000000 */
[----:B------:R-:W-:Y:S02]  /*3450*/  ULOP3.LUT UR11, UR11, 0x1000000, URZ, 0xfc, !UPT ;  /* 0x010000000b0b7892 */ /* 0x000fe4000f8efcff */
[----:B------:R-:W-:-:S02]  /*3460*/  UIADD3 UR10, UPT, UPT, -UR10, URZ, URZ ;  /* 0x000000ff0a0a7290 */ /* 0x000fc4000fffe1ff */
[----:B--2---:R-:W-:Y:S01]  /*3470*/  UISETP.GE.AND UP3, UPT, UR4, 0x1, UPT ;  /* 0x000000010400788c */ /* 0x004fe2000bf66270 */
[----:B-1----:R-:W-:-:S15]  /*3480*/  R2UR UR19, R0 ;  /* 0x00000000001372ca */ /* 0x002fde00000e0000 */
.L_x_65:
[----:B------:R-:W-:Y:S02]  /*3490*/  LEA R0, R10, UR6, 0x3 ;  /* 0x000000060a007c11 */ /* 0x000fe4000f8e18ff */
[----:B------:R-:W-:Y:S02]  /*34a0*/  SHF.L.U32 R2, R9, 0x1f, RZ ;  /* 0x0000001f09027819 */ /* 0x000fe400000006ff */
[----:B------:R-:W-:Y:S01]  /*34b0*/  PLOP3.LUT P0, PT, PT, PT, UP3, 0x80, 0x8 ;  /* 0x000000000008781c */ /* 0x000fe20003f0f038 */
[----:B------:R-:W-:Y:S01]  /*34c0*/  VIADD R3, R0, 0xf0 ;  /* 0x000000f000037836 */ /* 0x000fe20000000000 */
[----:B-1----:R-:W1:Y:S02]  /*34d0*/  SYNCS.PHASECHK.TRANS64.TRYWAIT P1, [R0+URZ+0xe0], R2 ;  /* 0x0000e002000075a7 */ /* 0x002e6400080211ff */
[----:B-1--4-:R-:W-:Y:S09]  /*34e0*/  @!P1 BRA `(.L_x_59) ;  /* 0x0000006400049947 */ /* 0x012ff20003800000 */
.L_x_162:
[----:B------:R-:W-:Y:S01]  /*34f0*/  LEA R4, R10, UR6, 0x4 ;  /* 0x000000060a047c11 */ /* 0x000fe2000f8e20ff */
[----:B------:R-:W-:Y:S01]  /*3500*/  @UP3 ULEA UR4, UR16, UR6, 0x3 ;  /* 0x0000000610043291 */ /* 0x000fe2000f8e18ff */
[----:B------:R-:W-:Y:S01]  /*3510*/  PLOP3.LUT P2, PT, PT, PT, PT, 0x80, 0x8 ;  /* 0x000000000008781c */ /* 0x000fe20003f4f070 */
[----:B------:R-:W-:Y:S01]  /*3520*/  ULEA UR8, UR17, UR6, 0x3 ;  /* 0x0000000611087291 */ /* 0x000fe2000f8e18ff */
[----:B------:R-:W-:Y:S02]  /*3530*/  PRMT R3, RZ, 0x654, R3 ;  /* 0x00000654ff037816 */ /* 0x000fe40000000003 */
[----:B------:R-:W2:Y:S01]  /*3540*/  LDS.128 R4, [R4+0x170] ;  /* 0x0001700004047984 */ /* 0x000ea20000000c00 */
[----:B-1----:R-:W-:Y:S02]  /*3550*/  @P0 SHF.L.U32 R2, R8, 0x1f, RZ ;  /* 0x0000001f08020819 */ /* 0x002fe400000006ff */
[----:B------:R-:W-:Y:S01]  /*3560*/  SHF.L.U32 R0, R11, 0x1f, RZ ;  /* 0x0000001f0b007819 */ /* 0x000fe200000006ff */
[----:B------:R-:W-:Y:S01]  /*3570*/  @!PT LDS RZ, [RZ] ;  /* 0x00000000fffff984 */ /* 0x000fe20000000800 */
[----:B------:R-:W-:Y:S01]  /*3580*/  @!PT LDS RZ, [RZ] ;  /* 0x00000000fffff984 */ /* 0x000fe20000000800 */
[----:B------:R-:W-:Y:S01]  /*3590*/  @!PT LDS RZ, [RZ] ;  /* 0x00000000fffff984 */ /* 0x000fe20000000800 */
[----:B------:R-:W-:Y:S01]  /*35a0*/  @!PT LDS RZ, [RZ] ;  /* 0x00000000fffff984 */ /* 0x000fe20000000800 */
[----:B------:R1:W-:Y:S06]  /*35b0*/  MEMBAR.ALL.CTA ;  /* 0x0000000000007992 */ /* 0x0003ec0000008000 */
[----:B-1----:R-:W1:Y:S02]  /*35c0*/  FENCE.VIEW.ASYNC.S ;  /* 0x00000000000073c6 */ /* 0x002e640000000000 */
[----:B-1----:R1:W-:Y:S01]  /*35d0*/  SYNCS.ARRIVE.TRANS64.RED.A1T0 RZ, [R3+URZ], RZ ;  /* 0x000000ff03ff79a7 */ /* 0x0023e200081004ff */
[----:B------:R1:W4:Y:S01]  /*35e0*/  @P0 SYNCS.PHASECHK.TRANS64.TRYWAIT P2, [UR4], R2 ;  /* 0x00000002ff0005a7 */ /* 0x0003220008041104 */
[----:B------:R-:W-:Y:S01]  /*35f0*/  ULEA.HI UR4, UR17, UR17, URZ, 0x1 ;  /* 0x0000001111047291 */ /* 0x000fe2000f8f08ff */
[----:B--2---:R-:W-:-:S03]  /*3600*/  LOP3.LUT P1, RZ, R6, 0x1, RZ, 0xc0, !PT ;  /* 0x0000000106ff7812 */ /* 0x004fc6000782c0ff */
[----:B------:R-:W-:Y:S02]  /*3610*/  USHF.L.U32 UR9, UR4, 0x7, URZ ;  /* 0x0000000704097899 */ /* 0x000fe400080006ff */
[----:B------:R-:W-:Y:S02]  /*3620*/  ULOP3.LUT UR4, UR4, 0xffe, URZ, 0xc0, !UPT ;  /* 0x00000ffe04047892 */ /* 0x000fe4000f8ec0ff */
[----:B------:R-:W-:Y:S02]  /*3630*/  ULOP3.LUT UR9, UR9, 0xffffff00, URZ, 0xc0, !UPT ;  /* 0xffffff0009097892 */ /* 0x000fe4000f8ec0ff */
[----:B------:R-:W-:Y:S02]  /*3640*/  UIADD3 UR4, UPT, UPT, -UR4, UR17, URZ ;  /* 0x0000001104047290 */ /* 0x000fe4000fffe1ff */
[----:B------:R-:W-:Y:S01]  /*3650*/  UIADD3 UR9, UPT, UPT, UR19, UR9, URZ ;  /* 0x0000000913097290 */ /* 0x000fe2000fffe0ff */
[----:B------:R-:W2:Y:S03]  /*3660*/  SYNCS.PHASECHK.TRANS64.TRYWAIT P0, [UR8+0x120], R0 ;  /* 0x00012000ff0075a7 */ /* 0x000ea60008001108 */
[----:B------:R-:W-:Y:S01]  /*3670*/  ULEA UR9, UR4, UR9, 0x14 ;  /* 0x0000000904097291 */ /* 0x000fe2000f8ea0ff */
[----:B-12-4-:R-:W-:Y:S11]  /*3680*/  @!P0 BRA `(.L_x_60) ;  /* 0x0000006000b08947 */ /* 0x016ff60003800000 */
.L_x_164:
[----:B------:R-:W-:Y:S01]  /*3690*/  IADD3 R10, PT, PT, R10, 0x1, RZ ;  /* 0x000000010a0a7810 */ /* 0x000fe20007ffe0ff */
[----:B------:R-:W-:Y:S06]  /*36a0*/  BRA.U !UP3, `(.L_x_61) ;  /* 0x000000010b987547 */ /* 0x000fec000b800000 */
[----:B------:R-:W-:Y:S01]  /*36b0*/  UPLOP3.LUT UP4, UPT, UPT, UPT, UPT, 0x40, 0x4 ;  /* 0x000000000004789c */ /* 0x000fe20003f8e870 */
[----:B------:R-:W-:Y:S01]  /*36c0*/  UMOV UR15, UR10 ;  /* 0x0000000a000f7c82 */ /* 0x000fe20008000000 */
[----:B------:R-:W-:Y:S01]  /*36d0*/  UMOV UR14, UR5 ;  /* 0x00000005000e7c82 */ /* 0x000fe20008000000 */
[----:B------:R-:W-:-:S08]  /*36e0*/  UMOV UR13, UR16 ;  /* 0x00000010000d7c82 */ /* 0x000fd00008000000 */
.L_x_64:
[----:B------:R-:W-:Y:S02]  /*36f0*/  UIADD3 UR15, UPT, UPT, UR15, 0x1, URZ ;  /* 0x000000010f0f7890 */ /* 0x000fe4000fffe0ff */
[----:B--2---:R-:W-:Y:S02]  /*3700*/  ULEA UR7, UR13, UR6, 0x3 ;  /* 0x000000060d077291 */ /* 0x004fe4000f8e18ff */
[----:B------:R-:W-:Y:S01]  /*3710*/  UISETP.NE.AND UP0, UPT, UR15, URZ, UPT ;  /* 0x000000ff0f00728c */ /* 0x000fe2000bf05270 */
[----:B----4-:R-:W-:Y:S10]  /*3720*/  @P2 BRA `(.L_x_62) ;  /* 0x00000000000c2947 */ /* 0x010ff40003800000 */
[----:B-1----:R-:W-:Y:S04]  /*3730*/  SHF.L.U32 R2, R8, 0x1f, RZ ;  /* 0x0000001f08027819 */ /* 0x002fe800000006ff */
[----:B------:R-:W1:Y:S02]  /*3740*/  SYNCS.PHASECHK.TRANS64.TRYWAIT P0, [UR7], R2 ;  /* 0x00000002ff0075a7 */ /* 0x000e640008001107 */
[----:B-1----:R-:W-:Y:S05]  /*3750*/  @!P0 BRA `(.L_x_63) ;  /* 0x0000006000948947 */ /* 0x002fea0003800000 */
.L_x_62:
[----:B------:R-:W-:Y:S01]  /*3760*/  UISETP.NE.AND UP1, UPT, UR14, 0x1, UPT ;  /* 0x000000010e00788c */ /* 0x000fe2000bf25270 */
[----:B------:R-:W-:Y:S01]  /*3770*/  PLOP3.LUT P2, PT, PT, PT, PT, 0x80, 0x8 ;  /* 0x000000000008781c */ /* 0x000fe20003f4f070 */
[----:B------:R-:W-:Y:S02]  /*3780*/  UIADD3 UR16, UPT, UPT, UR13, 0x1, URZ ;  /* 0x000000010d107890 */ /* 0x000fe4000fffe0ff */
[----:B------:R-:W-:Y:S02]  /*3790*/  ULEA UR24, UR13, UR18, 0x8 ;  /* 0x000000120d187291 */ /* 0x000fe4000f8e40ff */
[----:B------:R-:W-:Y:S01]  /*37a0*/  UISETP.NE.AND UP2, UPT, UR16, 0x9, UPT ;  /* 0x000000091000788c */ /* 0x000fe2000bf45270 */
[----:B------:R-:W-:Y:S01]  /*37b0*/  PLOP3.LUT P0, PT, PT, PT, UP1, 0x80, 0x8 ;  /* 0x000000000008781c */ /* 0x000fe20003f0f018 */
[----:B------:R-:W-:Y:S02]  /*37c0*/  ULEA UR26, UR13, UR11, 0xa ;  /* 0x0000000b0d1a7291 */ /* 0x000fe4000f8e50ff */
[----:B------:R-:W-:Y:S02]  /*37d0*/  USEL UR12, URZ, 0x1, UP2 ;  /* 0x00000001ff0c7887 */ /* 0x000fe40009000000 */
[----:B------:R-:W-:Y:S02]  /*37e0*/  USEL UR16, UR16, URZ, UP2 ;  /* 0x000000ff10107287 */ /* 0x000fe40009000000 */
[----:B------:R-:W-:Y:S02]  /*37f0*/  UIADD3 UR30, UPT, UPT, UR24, 0x80, URZ ;  /* 0x00000080181e7890 */ /* 0x000fe4000fffe0ff */
[----:B------:R-:W-:Y:S01]  /*3800*/  @UP1 ULEA UR4, UR16, UR6, 0x3 ;  /* 0x0000000610041291 */ /* 0x000fe2000f8e18ff */
[----:B------:R-:W-:Y:S01]  /*3810*/  LOP3.LUT R8, R8, UR12, RZ, 0x3c, !PT ;  /* 0x0000000c08087c12 */ /* 0x000fe2000f8e3cff */
[----:B------:R-:W-:Y:S02]  /*3820*/  UIADD3 UR28, UPT, UPT, UR26, 0x80, URZ ;  /* 0x000000801a1c7890 */ /* 0x000fe4000fffe0ff */
[----:B------:R-:W-:Y:S01]  /*3830*/  UIADD3 UR7, UPT, UPT, UR7, 0x48, URZ ;  /* 0x0000004807077890 */ /* 0x000fe2000fffe0ff */
[----:B-1----:R-:W-:Y:S01]  /*3840*/  @P0 SHF.L.U32 R0, R8, 0x1f, RZ ;  /* 0x0000001f08000819 */ /* 0x002fe200000006ff */
[----:B------:R-:W-:Y:S01]  /*3850*/  UMOV UR25, 0x40004040 ;  /* 0x4000404000197882 */ /* 0x000fe20000000000 */
[----:B------:R-:W-:Y:S01]  /*3860*/  UMOV UR27, 0x40004040 ;  /* 0x40004040001b7882 */ /* 0x000fe20000000000 */
[----:B------:R-:W-:Y:S01]  /*3870*/  UMOV UR31, 0x40004040 ;  /* 0x40004040001f7882 */ /* 0x000fe20000000000 */
[----:B------:R2:W4:Y:S01]  /*3880*/  @P0 SYNCS.PHASECHK.TRANS64.TRYWAIT P2, [UR4], R0 ;  /* 0x00000000ff0005a7 */ /* 0x0005220008041104 */
[----:B------:R-:W-:Y:S01]  /*3890*/  UIADD3 UR14, UPT, UPT, UR14, -0x1, URZ ;  /* 0xffffffff0e0e7890 */ /* 0x000fe2000fffe0ff */
[----:B------:R2:W-:Y:S01]  /*38a0*/  UTCHMMA gdesc[UR24], gdesc[UR26], tmem[UR9], tmem[UR22], idesc[UR23], UP4 ;  /* 0x00ff161a180075ea */ /* 0x0005e2000a000009 */
[----:B------:R-:W-:Y:S01]  /*38b0*/  UPLOP3.LUT UP4, UPT, UPT, UPT, UPT, 0x80, 0x8 ;  /* 0x000000000008789c */ /* 0x000fe20003f8f070 */
[----:B------:R-:W-:Y:S01]  /*38c0*/  UMOV UR29, 0x40004040 ;  /* 0x40004040001d7882 */ /* 0x000fe20000000000 */
[----:B------:R-:W-:Y:S01]  /*38d0*/  UMOV UR13, UR16 ;  /* 0x00000010000d7c82 */ /* 0x000fe20008000000 */
[----:B------:R2:W-:Y:S01]  /*38e0*/  UTCHMMA gdesc[UR30], gdesc[UR28], tmem[UR9], tmem[UR20], idesc[UR21], UPT ;  /* 0x00ff141c1e0075ea */ /* 0x0005e2000b800009 */
[----:B------:R2:W-:Y:S01]  /*38f0*/  UTCBAR [UR7], URZ ;  /* 0x000000ff070073e9 */ /* 0x0005e200080000ff */
[----:B------:R-:W-:Y:S06]  /*3900*/  BRA.U UP0, `(.L_x_64) ;  /* 0xfffffffd00787547 */ /* 0x000fec000b83ffff */
.L_x_61:
[----:B------:R-:W-:Y:S01]  /*3910*/  UIADD3 UR17, UPT, UPT, UR17, 0x1, URZ ;  /* 0x0000000111117890 */ /* 0x000fe2000fffe0ff */
[C---:B------:R-:W-:Y:S01]  /*3920*/  ISETP.NE.AND P0, PT, R10.reuse, 0x2, PT ;  /* 0x000000020a00780c */ /* 0x040fe20003f05270 */
[----:B------:R-:W-:Y:S02]  /*3930*/  UIADD3 UR8, UPT, UPT, UR8, 0x100, URZ ;  /* 0x0000010008087890 */ /* 0x000fe4000fffe0ff */
[----:B------:R-:W-:Y:S01]  /*3940*/  UISETP.NE.AND UP0, UPT, UR17, 0x4, UPT ;  /* 0x000000041100788c */ /* 0x000fe2000bf05270 */
[----:B-12---:R-:W-:Y:S02]  /*3950*/  SEL R0, RZ, 0x1, P0 ;  /* 0x00000001ff007807 */ /* 0x006fe40000000000 */
[----:B------:R-:W-:Y:S01]  /*3960*/  SEL R10, R10, RZ, P0 ;  /* 0x000000ff0a0a7207 */ /* 0x000fe20000000000 */
[----:B------:R-:W-:Y:S01]  /*3970*/  USEL UR4, URZ, 0x1, UP0 ;  /* 0x00000001ff047887 */ /* 0x000fe20008000000 */
[----:B------:R-:W-:Y:S01]  /*3980*/  LOP3.LUT R9, R9, R0, RZ, 0x3c, !PT ;  /* 0x0000000009097212 */ /* 0x000fe200078e3cff */
[----:B------:R-:W-:Y:S01]  /*3990*/  USEL UR17, UR17, URZ, UP0 ;  /* 0x000000ff11117287 */ /* 0x000fe20008000000 */
[----:B------:R1:W-:Y:S03]  /*39a0*/  UTCBAR [UR8], URZ ;  /* 0x000000ff080073e9 */ /* 0x0003e600080000ff */
[----:B------:R-:W-:Y:S01]  /*39b0*/  LOP3.LUT R11, R11, UR4, RZ, 0x3c, !PT ;  /* 0x000000040b0b7c12 */ /* 0x000fe2000f8e3cff */
[----:B------:R-:W-:Y:S07]  /*39c0*/  @P1 BRA `(.L_x_65) ;  /* 0xfffffff800b01947 */ /* 0x000fee000383ffff */
[----:B------:R-:W2:Y:S01]  /*39d0*/  S2UR UR4, SR_CgaCtaId ;  /* 0x00000000000479c3 */ /* 0x000ea20000008800 */
[----:B------:R-:W-:Y:S01]  /*39e0*/  ELECT P0, URZ, PT ;  /* 0x0000000000ff782f */ /* 0x000fe20003800000 */
[----:B------:R-:W-:Y:S01]  /*39f0*/  IMAD.MOV.U32 R0, RZ, RZ, 0x1 ;  /* 0x00000001ff007424 */ /* 0x000fe200078e00ff */
[----:B------:R-:W-:Y:S01]  /*3a00*/  UIADD3 UR6, UPT, UPT, UR6, 0x120, URZ ;  /* 0x0000012006067890 */ /* 0x000fe2000fffe0ff */
[----:B------:R-:W-:Y:S01]  /*3a10*/  SHF.L.U32 R2, R11, 0x1f, RZ ;  /* 0x0000001f0b027819 */ /* 0x000fe200000006ff */
[----:B------:R-:W-:-:S03]  /*3a20*/  UMOV UR5, 0x40 ;  /* 0x0000004000057882 */ /* 0x000fc60000000000 */
[----:B------:R-:W-:Y:S01]  /*3a30*/  UVIRTCOUNT.DEALLOC.SMPOOL 0x80 ;  /* 0x000000800000784c */ /* 0x000fe20000000000 */
[----:B--2---:R-:W-:Y:S02]  /*3a40*/  ULEA UR4, UR4, UR5, 0x18 ;  /* 0x0000000504047291 */ /* 0x004fe4000f8ec0ff */
[----:B------:R-:W-:-:S07]  /*3a50*/  ULEA UR5, UR17, UR6, 0x3 ;  /* 0x0000000611057291 */ /* 0x000fce000f8e18ff */
[----:B------:R2:W-:Y:S02]  /*3a60*/  @P0 STS.U8 [UR4+0x1c], R0 ;  /* 0x00001c00ff000988 */ /* 0x0005e40008000004 */
[----:B------:R-:W3:Y:S02]  /*3a70*/  SYNCS.PHASECHK.TRANS64.TRYWAIT P0, [UR5], R2 ;  /* 0x00000002ff0075a7 */ /* 0x000ee40008001105 */
[----:B--23--:R-:W-:Y:S05]  /*3a80*/  @!P0 BRA `(.L_x_66) ;  /* 0x0000005c00e08947 */ /* 0x00cfea0003800000 */
.L_x_167:
[----:B------:R-:W-:-:S04]  /*3a90*/  UIADD3 UR7, UPT, UPT, UR17, 0x1, URZ ;  /* 0x0000000111077890 */ /* 0x000fc8000fffe0ff */
[----:B------:R-:W-:-:S04]  /*3aa0*/  UISETP.NE.AND UP0, UPT, UR7, 0x4, UPT ;  /* 0x000000040700788c */ /* 0x000fc8000bf05270 */
[----:B-1----:R-:W-:Y:S02]  /*3ab0*/  USEL UR8, URZ, 0x1, UP0 ;  /* 0x00000001ff087887 */ /* 0x002fe40008000000 */
[----:B------:R-:W-:-:S04]  /*3ac0*/  USEL UR7, UR7, URZ, UP0 ;  /* 0x000000ff07077287 */ /* 0x000fc80008000000 */
[----:B------:R-:W-:Y:S01]  /*3ad0*/  ULEA UR5, UR7, UR6, 0x3 ;  /* 0x0000000607057291 */ /* 0x000fe2000f8e18ff */
[----:B--2---:R-:W-:-:S04]  /*3ae0*/  LOP3.LUT R2, R11, UR8, RZ, 0x3c, !PT ;  /* 0x000000080b027c12 */ /* 0x004fc8000f8e3cff */
[----:B------:R-:W-:-:S04]  /*3af0*/  SHF.L.U32 R3, R2, 0x1f, RZ ;  /* 0x0000001f02037819 */ /* 0x000fc800000006ff */
[----:B------:R-:W1:Y:S02]  /*3b00*/  SYNCS.PHASECHK.TRANS64.TRYWAIT P0, [UR5], R3 ;  /* 0x00000003ff0075a7 */ /* 0x000e640008001105 */
[----:B-1----:R-:W-:Y:S05]  /*3b10*/  @!P0 BRA `(.L_x_67) ;  /* 0x0000005c00d48947 */ /* 0x002fea0003800000 */
.L_x_169:
        /* <DEDUP_REMOVED lines=9> */
.L_x_171:
[----:B------:R-:W-:-:S04]  /*3bb0*/  UIADD3 UR7, UPT, UPT, UR7, 0x1, URZ ;  /* 0x0000000107077890 */ /* 0x000fc8000fffe0ff */
[----:B------:R-:W-:-:S04]  /*3bc0*/  UISETP.NE.AND UP0, UPT, UR7, 0x4, UPT ;  /* 0x000000040700788c */ /* 0x000fc8000bf05270 */
[----:B------:R-:W-:Y:S02]  /*3bd0*/  USEL UR5, URZ, 0x1, UP0 ;  /* 0x00000001ff057887 */ /* 0x000fe40008000000 */
[----:B------:R-:W-:-:S04]  /*3be0*/  USEL UR7, UR7, URZ, UP0 ;  /* 0x000000ff07077287 */ /* 0x000fc80008000000 */
[----:B------:R-:W-:Y:S01]  /*3bf0*/  ULEA UR7, UR7, UR6, 0x3 ;  /* 0x0000000607077291 */ /* 0x000fe2000f8e18ff */
[----:B------:R-:W-:-:S04]  /*3c00*/  LOP3.LUT R2, R2, UR5, RZ, 0x3c, !PT ;  /* 0x0000000502027c12 */ /* 0x000fc8000f8e3cff */
[----:B------:R-:W-:-:S04]  /*3c10*/  SHF.L.U32 R2, R2, 0x1f, RZ ;  /* 0x0000001f02027819 */ /* 0x000fc800000006ff */
[----:B------:R-:W2:Y:S02]  /*3c20*/  SYNCS.PHASECHK.TRANS64.TRYWAIT P0, [UR7], R2 ;  /* 0x00000002ff0075a7 */ /* 0x000ea40008001107 */
[----:B--2---:R-:W-:Y:S05]  /*3c30*/  @!P0 BRA `(.L_x_69) ;  /* 0x0000005c00bc8947 */ /* 0x004fea0003800000 */
.L_x_173:
[----:B------:R-:W-:Y:S01]  /*3c40*/  NOP ;  /* 0x0000000000007918 */ /* 0x000fe20000000000 */
[----:B-1----:R-:W1:Y:S01]  /*3c50*/  LDS R0, [UR4+0x14] ;  /* 0x00001404ff007984 */ /* 0x002e620008000800 */
[----:B------:R-:W-:Y:S01]  /*3c60*/  ULOP3.LUT UR6, UR19, 0xffff, URZ, 0xc0, !UPT ;  /* 0x0000ffff13067892 */ /* 0x000fe2000f8ec0ff */
[----:B------:R-:W-:Y:S01]  /*3c70*/  UMOV UR8, 0xffff ;  /* 0x0000ffff00087882 */ /* 0x000fe20000000000 */
[----:B------:R-:W-:Y:S02]  /*3c80*/  UMOV UR5, 0x1 ;  /* 0x0000000100057882 */ /* 0x000fe40000000000 */
[----:B------:R-:W-:-:S04]  /*3c90*/  USHF.R.U32.HI UR6, URZ, 0x5, UR6 ;  /* 0x00000005ff067899 */ /* 0x000fc80008011606 */
[----:B------:R-:W-:Y:S02]  /*3ca0*/  USHF.L.U32 UR8, UR8, UR6, URZ ;  /* 0x0000000608087299 */ /* 0x000fe400080006ff */
[----:B------:R-:W-:-:S04]  /*3cb0*/  USHF.L.U32 UR5, UR5, UR6, URZ ;  /* 0x0000000605057299 */ /* 0x000fc800080006ff */
[----:B-1----:R-:W-:-:S04]  /*3cc0*/  LOP3.LUT R0, R0, UR8, RZ, 0xc0, !PT ;  /* 0x0000000800007c12 */ /* 0x002fc8000f8ec0ff */
[----:B------:R-:W-:-:S13]  /*3cd0*/  ISETP.NE.AND P0, PT, R0, UR8, PT ;  /* 0x0000000800007c0c */ /* 0x000fda000bf05270 */
[----:B------:R-:W-:Y:S05]  /*3ce0*/  @P0 BRA `(.L_x_70) ;  /* 0x0000000000580947 */ /* 0x000fea0003800000 */
[----:B------:R-:W1:Y:S02]  /*3cf0*/  LDS R0, [UR4+0x18] ;  /* 0x00001804ff007984 */ /* 0x000e640008000800 */
[----:B-1----:R-:W-:-:S04]  /*3d00*/  LOP3.LUT R0, R0, UR5, RZ, 0xc0, !PT ;  /* 0x0000000500007c12 */ /* 0x002fc8000f8ec0ff */
[----:B------:R-:W-:-:S13]  /*3d10*/  ISETP.NE.AND P0, PT, R0, UR5, PT ;  /* 0x0000000500007c0c */ /* 0x000fda000bf05270 */
[----:B------:R-:W-:Y:S05]  /*3d20*/  @P0 BRA `(.L_x_71) ;  /* 0x00000000003c0947 */ /* 0x000fea0003800000 */
[----:B------:R-:W1:Y:S01]  /*3d30*/  S2R R2, SR_LANEID ;  /* 0x0000000000027919 */ /* 0x000e620000000000 */
[----:B------:R-:W-:Y:S01]  /*3d40*/  ULOP3.LUT UR8, URZ, UR8, URZ, 0x33, !UPT ;  /* 0x00000008ff087292 */ /* 0x000fe2000f8e33ff */
[----:B------:R-:W-:Y:S02]  /*3d50*/  VOTEU.ANY UR7, UPT, PT ;  /* 0x0000000000077886 */ /* 0x000fe400038e0100 */
[----:B------:R-:W-:-:S03]  /*3d60*/  UFLO.U32 UR7, UR7 ;  /* 0x00000007000772bd */ /* 0x000fc600080e0000 */
[----:B------:R-:W-:-:S04]  /*3d70*/  IMAD.U32 R0, RZ, RZ, UR8 ;  /* 0x00000008ff007e24 */ /* 0x000fc8000f8e00ff */
[----:B------:R2:W3:Y:S02]  /*3d80*/  REDUX UR6, R0 ;  /* 0x00000000000673c4 */ /* 0x0004e40000000000 */
[----:B------:R1:W-:Y:S02]  /*3d90*/  UTCATOMSWS.AND URZ, UR8 ;  /* 0x0000000800ff79e3 */ /* 0x0003e40008000000 */
[----:B-1----:R-:W-:Y:S02]  /*3da0*/  ISETP.EQ.U32.AND P0, PT, R2, UR7, PT ;  /* 0x0000000702007c0c */ /* 0x002fe4000bf02070 */
[----:B--2---:R-:W-:Y:S02]  /*3db0*/  LOP3.LUT R0, RZ, UR5, RZ, 0x33, !PT ;  /* 0x00000005ff007c12 */ /* 0x004fe4000f8e33ff */
[----:B---3--:R-:W-:Y:S02]  /*3dc0*/  MOV R2, UR6 ;  /* 0x0000000600027c02 */ /* 0x008fe40008000f00 */
[----:B------:R-:W1:Y:S07]  /*3dd0*/  REDUX UR5, R0 ;  /* 0x00000000000573c4 */ /* 0x000e6e0000000000 */
[----:B------:R2:W-:Y:S01]  /*3de0*/  @P0 ATOMS.AND RZ, [UR4+0x14], R2 ;  /* 0x00001402ffff098c */ /* 0x0005e2000a800004 */
[----:B-1----:R-:W-:-:S05]  /*3df0*/  IMAD.U32 R0, RZ, RZ, UR5 ;  /* 0x00000005ff007e24 */ /* 0x002fca000f8e00ff */
[----:B------:R2:W-:Y:S01]  /*3e00*/  @P0 ATOMS.AND RZ, [UR4+0x18], R0 ;  /* 0x00001800ffff098c */ /* 0x0005e2000a800004 */
[----:B------:R-:W-:Y:S05]  /*3e10*/  BRA `(.L_x_72) ;  /* 0x0000000000147947 */ /* 0x000fea0003800000 */
.L_x_71:
[----:B------:R-:W-:Y:S02]  /*3e20*/  MOV R2, 0x3e40 ;  /* 0x00003e4000027802 */ /* 0x000fe40000000f00 */
[----:B----45:R-:W-:Y:S05]  /*3e30*/  CALL.REL.NOINC `($__internal_0_$__cuda_sm10x_tcgen05_guardrail_trap_col_being_dealloced_not_returned_by_alloc) ;  /* 0x0000006000a47944 */ /* 0x030fea0003c00000 */
[----:B------:R-:W-:Y:S05]  /*3e40*/  BRA `(.L_x_72) ;  /* 0x0000000000087947 */ /* 0x000fea0003800000 */
.L_x_70:
[----:B------:R-:W-:Y:S02]  /*3e50*/  MOV R2, 0x3e70 ;  /* 0x00003e7000027802 */ /* 0x000fe40000000f00 */
[----:B----45:R-:W-:Y:S05]  /*3e60*/  CALL.REL.NOINC `($__internal_2_$__cuda_sm10x_tcgen05_guardrail_trap_unallocated_columns_being_dealloced) ;  /* 0x0000006000b07944 */ /* 0x030fea0003c00000 */
.L_x_72:
[----:B------:R-:W-:Y:S01]  /*3e70*/  NOP ;  /* 0x0000000000007918 */ /* 0x000fe20000000000 */
[----:B------:R-:W-:Y:S05]  /*3e80*/  EXIT ;  /* 0x000000000000794d */ /* 0x000fea0003800000 */
.L_x_54:
[----:B------:R-:W-:-:S09]  /*3e90*/  UISETP.NE.OR UP2, UPT, UR8, 0x3, !UP2 ;  /* 0x000000030800788c */ /* 0x000fd2000d745670 */
[----:B------:R-:W-:Y:S05]  /*3ea0*/  BRA.U UP2, `(.L_x_73) ;  /* 0x00000011020c7547 */ /* 0x000fea000b800000 */
[----:B------:R-:W1:Y:S01]  /*3eb0*/  LDC R0, c[0x0][0xb30] ;  /* 0x0002cc00ff007b82 */ /* 0x000e620000000800 */
[----:B------:R-:W2:Y:S01]  /*3ec0*/  LDCU.64 UR8, c[0x0][0x888] ;  /* 0x00011100ff0877ac */ /* 0x000ea20008000a00 */
[----:B------:R-:W-:Y:S02]  /*3ed0*/  HFMA2 R27, -RZ, RZ, 0, 0 ;  /* 0x00000000ff1b7431 */ /* 0x000fe400000001ff */
[----:B------:R-:W-:Y:S01]  /*3ee0*/  IMAD.MOV.U32 R29, RZ, RZ, 0x1 ;  /* 0x00000001ff1d7424 */ /* 0x000fe200078e00ff */
[----:B------:R-:W-:Y:S01]  /*3ef0*/  MOV R25, 0x2000 ;  /* 0x0000200000197802 */ /* 0x000fe20000000f00 */
[----:B------:R-:W4:Y:S01]  /*3f00*/  LDCU.64 UR4, c[0x0][0x890] ;  /* 0x00011200ff0477ac */ /* 0x000f220008000a00 */
[----:B------:R-:W-:Y:S01]  /*3f10*/  IMAD.MOV.U32 R28, RZ, RZ, RZ ;  /* 0x000000ffff1c7224 */ /* 0x000fe200078e00ff */
[----:B------:R-:W3:Y:S01]  /*3f20*/  LDC R24, c[0x0][0x370] ;  /* 0x0000dc00ff187b82 */ /* 0x000ee20000000800 */
[----:B------:R-:W-:Y:S01]  /*3f30*/  UMOV UR7, 0x400 ;  /* 0x0000040000077882 */ /* 0x000fe20000000000 */
[----:B------:R-:W-:-:S02]  /*3f40*/  UPLOP3.LUT UP1, UPT, UPT, UPT, UPT, 0x40, 0x4 ;  /* 0x000000000004789c */ /* 0x000fc40003f2e870 */
[----:B------:R-:W-:-:S04]  /*3f50*/  ULEA UR7, UR37, UR7, 0x18 ;  /* 0x0000000725077291 */ /* 0x000fc8000f8ec0ff */
[----:B------:R-:W3:Y:S01]  /*3f60*/  LDC R3, c[0x0][0xb0c] ;  /* 0x0002c300ff037b82 */ /* 0x000ee20000000800 */
[----:B------:R-:W-:Y:S02]  /*3f70*/  UIADD3 UR13, UPT, UPT, UR7, 0xa8, URZ ;  /* 0x000000a8070d7890 */ /* 0x000fe4000fffe0ff */
[----:B--2---:R-:W-:Y:S02]  /*3f80*/  UISETP.NE.U32.AND UP2, UPT, UR8, URZ, UPT ;  /* 0x000000ff0800728c */ /* 0x004fe4000bf45070 */
[----:B------:R-:W-:Y:S02]  /*3f90*/  UIADD3 UR33, UPT, UPT, UR7, 0x90, URZ ;  /* 0x0000009007217890 */ /* 0x000fe4000fffe0ff */
[----:B----4-:R-:W-:Y:S01]  /*3fa0*/  UISETP.NE.U32.AND UP3, UPT, UR4, URZ, UPT ;  /* 0x000000ff0400728c */ /* 0x010fe2000bf65070 */
[----:B------:R-:W2:Y:S01]  /*3fb0*/  LDC R18, c[0x0][0xb20] ;  /* 0x0002c800ff127b82 */ /* 0x000ea20000000800 */
[----:B-1----:R-:W-:Y:S01]  /*3fc0*/  ISETP.NE.AND P1, PT, R0, 0x1, PT ;  /* 0x000000010000780c */ /* 0x002fe20003f25270 */
[----:B------:R-:W-:-:S02]  /*3fd0*/  UISETP.NE.AND.EX UP2, UPT, UR9, URZ, UPT, UP2 ;  /* 0x000000ff0900728c */ /* 0x000fc4000bf45320 */
[----:B------:R-:W-:Y:S02]  /*3fe0*/  UIADD3 UR25, UPT, UPT, UR7, 0x98, URZ ;  /* 0x0000009807197890 */ /* 0x000fe4000fffe0ff */
[----:B------:R-:W-:Y:S02]  /*3ff0*/  UIADD3 UR17, UPT, UPT, UR7, 0xa0, URZ ;  /* 0x000000a007117890 */ /* 0x000fe4000fffe0ff */
[----:B------:R-:W1:Y:S01]  /*4000*/  LDC.64 R30, c[0x0][0x348] ;  /* 0x0000d200ff1e7b82 */ /* 0x000e620000000a00 */
[----:B------:R-:W-:Y:S02]  /*4010*/  UPRMT UR13, UR37, 0x654, UR13 ;  /* 0x00000654250d7896 */ /* 0x000fe4000800000d */
[----:B------:R-:W-:-:S05]  /*4020*/  UISETP.NE.AND.EX UP3, UPT, UR5, URZ, UPT, UP3 ;  /* 0x000000ff0500728c */ /* 0x000fca000bf65330 */
[----:B------:R-:W4:Y:S08]  /*4030*/  LDC.64 R16, c[0x0][0xb10] ;  /* 0x0002c400ff107b82 */ /* 0x000f300000000a00 */
[----:B------:R-:W1:Y:S08]  /*4040*/  LDC.64 R6, c[0x0][0xb18] ;  /* 0x0002c600ff067b82 */ /* 0x000e700000000a00 */
[----:B------:R-:W1:Y:S08]  /*4050*/  LDC.64 R4, c[0x0][0xb28] ;  /* 0x0002ca00ff047b82 */ /* 0x000e700000000a00 */
[----:B--23--:R-:W1:Y:S02]  /*4060*/  LDC R19, c[0x0][0x374] ;  /* 0x0000dd00ff137b82 */ /* 0x00ce640000000800 */
.L_x_84:
[C---:B------:R-:W-:Y:S02]  /*4070*/  LEA R0, R28.reuse, UR7, 0x3 ;  /* 0x000000071c007c11 */ /* 0x040fe4000f8e18ff */
[----:B------:R-:W-:Y:S02]  /*4080*/  SHF.L.U32 R2, R27, 0x1f, RZ ;  /* 0x0000001f1b027819 */ /* 0x000fe400000006ff */
[----:B------:R-:W-:Y:S02]  /*4090*/  LEA R20, R28, UR7, 0x4 ;  /* 0x000000071c147c11 */ /* 0x000fe4000f8e20ff */
[----:B--2---:R-:W2:Y:S02]  /*40a0*/  SYNCS.PHASECHK.TRANS64.TRYWAIT P0, [R0+URZ+0xe0], R2 ;  /* 0x0000e002000075a7 */ /* 0x004ea400080011ff */
[----:B--2---:R-:W-:Y:S05]  /*40b0*/  @!P0 BRA `(.L_x_74) ;  /* 0x0000005800b48947 */ /* 0x004fea0003800000 */
.L_x_174:
[----:B------:R-:W-:Y:S01]  /*40c0*/  ISETP.GE.AND P0, PT, R40, 0x1, PT ;  /* 0x000000012800780c */ /* 0x000fe20003f06270 */
[----:B------:R-:W3:Y:S01]  /*40d0*/  LDS.128 R20, [R20+0x170] ;  /* 0x0001700014147984 */ /* 0x000ee20000000c00 */
[----:B--2---:R-:W-:Y:S01]  /*40e0*/  VIADD R0, R0, 0xf0 ;  /* 0x000000f000007836 */ /* 0x004fe20000000000 */
[----:B------:R-:W-:Y:S01]  /*40f0*/  @!PT LDS RZ, [RZ] ;  /* 0x00000000fffff984 */ /* 0x000fe20000000800 */
[----:B------:R-:W-:Y:S01]  /*4100*/  @!PT LDS RZ, [RZ] ;  /* 0x00000000fffff984 */ /* 0x000fe20000000800 */
[----:B------:R-:W-:Y:S01]  /*4110*/  @!PT LDS RZ, [RZ] ;  /* 0x00000000fffff984 */ /* 0x000fe20000000800 */
[----:B------:R-:W-:Y:S01]  /*4120*/  @!PT LDS RZ, [RZ] ;  /* 0x00000000fffff984 */ /* 0x000fe20000000800 */
[----:B------:R2:W-:Y:S06]  /*4130*/  MEMBAR.ALL.CTA ;  /* 0x0000000000007992 */ /* 0x0005ec0000008000 */
[----:B--2---:R-:W2:Y:S01]  /*4140*/  FENCE.VIEW.ASYNC.S ;  /* 0x00000000000073c6 */ /* 0x004ea20000000000 */
[----:B------:R-:W-:Y:S04]  /*4150*/  PRMT R0, RZ, 0x654, R0 ;  /* 0x00000654ff007816 */ /* 0x000fe80000000000 */
[----:B--2---:R2:W-:Y:S01]  /*4160*/  SYNCS.ARRIVE.TRANS64.RED.A1T0 RZ, [R0+URZ], RZ ;  /* 0x000000ff00ff79a7 */ /* 0x0045e200081004ff */
[----:B---3--:R-:W-:Y:S11]  /*4170*/  LOP3.LUT P3, RZ, R22, 0x1, RZ, 0xc0, !PT ;  /* 0x0000000116ff7812 */ /* 0x008ff6000786c0ff */
[----:B------:R-:W-:Y:S02]  /*4180*/  @!UPT UIADD3 URZ, UPT, UPT, URZ, URZ, URZ ;  /* 0x000000fffffff290 */ /* 0x000fe4000fffe0ff */
[----:B------:R-:W-:Y:S02]  /*4190*/  @P3 MOV R11, R20 ;  /* 0x00000014000b3202 */ /* 0x000fe40000000f00 */
[----:B------:R-:W-:Y:S01]  /*41a0*/  @P3 LOP3.LUT R10, R21, 0xffff, RZ, 0xc0, !PT ;  /* 0x0000ffff150a3812 */ /* 0x000fe200078ec0ff */
[----:B--2---:R-:W-:Y:S06]  /*41b0*/  @!P0 BRA `(.L_x_75) ;  /* 0x0000000000a48947 */ /* 0x004fec0003800000 */
[-C--:B-1----:R-:W-:Y:S01]  /*41c0*/  IMAD.HI.U32 R0, R19, R7.reuse, RZ ;  /* 0x0000000713007227 */ /* 0x082fe200078e00ff */
[----:B------:R-:W-:Y:S02]  /*41d0*/  ISETP.NE.AND P0, PT, R6, 0x1, PT ;  /* 0x000000010600780c */ /* 0x000fe40003f05270 */
[----:B------:R-:W-:Y:S01]  /*41e0*/  ISETP.NE.AND P2, PT, R40, 0x1, PT ;  /* 0x000000012800780c */ /* 0x000fe20003f45270 */
[----:B----4-:R-:W-:Y:S01]  /*41f0*/  IMAD.HI.U32 R9, R24, R16, RZ ;  /* 0x0000001018097227 */ /* 0x010fe200078e00ff */
[----:B------:R-:W-:Y:S02]  /*4200*/  SHF.R.U32.HI R0, RZ, R18, R0 ;  /* 0x00000012ff007219 */ /* 0x000fe40000011600 */
[----:B------:R-:W-:Y:S01]  /*4210*/  ISETP.NE.AND P4, PT, R3, 0x1, PT ;  /* 0x000000010300780c */ /* 0x000fe20003f85270 */
[----:B------:R-:W-:Y:S01]  /*4220*/  IMAD.HI.U32 R13, R10, R7, RZ ;  /* 0x000000070a0d7227 */ /* 0x000fe200078e00ff */
[----:B------:R-:W-:Y:S02]  /*4230*/  SHF.R.U32.HI R9, RZ, R17, R9 ;  /* 0x00000011ff097219 */ /* 0x000fe40000011609 */
[----:B------:R-:W-:Y:S01]  /*4240*/  SEL R0, R19, R0, !P0 ;  /* 0x0000000013007207 */ /* 0x000fe20004000000 */
[----:B------:R-:W-:Y:S01]  /*4250*/  IMAD.HI.U32 R12, R11, R16, RZ ;  /* 0x000000100b0c7227 */ /* 0x000fe200078e00ff */
[----:B------:R-:W-:Y:S03]  /*4260*/  SEL R9, R24, R9, !P4 ;  /* 0x0000000918097207 */ /* 0x000fe60006000000 */
[-C--:B------:R-:W-:Y:S01]  /*4270*/  IMAD.HI.U32 R8, R0, R4.reuse, RZ ;  /* 0x0000000400087227 */ /* 0x080fe200078e00ff */
[----:B------:R-:W-:Y:S03]  /*4280*/  SHF.R.U32.HI R12, RZ, R17, R12 ;  /* 0x00000011ff0c7219 */ /* 0x000fe6000001160c */
[----:B------:R-:W-:Y:S01]  /*4290*/  IMAD.HI.U32 R2, R9, R4, RZ ;  /* 0x0000000409027227 */ /* 0x000fe200078e00ff */
[-C--:B------:R-:W-:Y:S02]  /*42a0*/  @P2 SHF.R.U32.HI R0, RZ, R5.reuse, R8 ;  /* 0x00000005ff002219 */ /* 0x080fe40000011608 */
[----:B------:R-:W-:Y:S02]  /*42b0*/  SHF.R.U32.HI R8, RZ, R18, R13 ;  /* 0x00000012ff087219 */ /* 0x000fe4000001160d */
[----:B------:R-:W-:Y:S01]  /*42c0*/  @P2 SHF.R.U32.HI R9, RZ, R5, R2 ;  /* 0x00000005ff092219 */ /* 0x000fe20000011602 */
[----:B------:R-:W-:Y:S01]  /*42d0*/  IMAD R0, R40, R0, RZ ;  /* 0x0000000028007224 */ /* 0x000fe200078e02ff */
[----:B------:R-:W-:Y:S02]  /*42e0*/  SEL R8, R10, R8, !P0 ;  /* 0x000000080a087207 */ /* 0x000fe40004000000 */
[----:B------:R-:W-:Y:S01]  /*42f0*/  SEL R2, R11, R12, !P4 ;  /* 0x0000000c0b027207 */ /* 0x000fe20006000000 */
[----:B------:R-:W-:Y:S01]  /*4300*/  IMAD R12, R40, R9, RZ ;  /* 0x00000009280c7224 */ /* 0x000fe200078e02ff */
[C---:B------:R-:W-:Y:S01]  /*4310*/  ISETP.GE.AND P0, PT, R8.reuse, R0, PT ;  /* 0x000000000800720c */ /* 0x040fe20003f06270 */
[----:B------:R-:W-:Y:S03]  /*4320*/  IMAD.HI.U32 R0, R8, R4, RZ ;  /* 0x0000000408007227 */ /* 0x000fe600078e00ff */
[----:B------:R-:W-:Y:S02]  /*4330*/  ISETP.GE.OR P0, PT, R2, R12, P0 ;  /* 0x0000000c0200720c */ /* 0x000fe40000706670 */
[-C--:B------:R-:W-:Y:S04]  /*4340*/  SHF.R.U32.HI R0, RZ, R5.reuse, R0 ;  /* 0x00000005ff007219 */ /* 0x080fe80000011600 */
[----:B------:R-:W-:Y:S05]  /*4350*/  SEL R13, R8, R0, !P2 ;  /* 0x00000000080d7207 */ /* 0x000fea0005000000 */
[----:B------:R-:W-:Y:S02]  /*4360*/  IMAD.MOV R12, RZ, RZ, -R13 ;  /* 0x000000ffff0c7224 */ /* 0x000fe400078e0a0d */
[----:B------:R-:W-:Y:S04]  /*4370*/  @!P0 IMAD.HI.U32 R0, R2, R4, RZ ;  /* 0x0000000402008227 */ /* 0x000fe800078e00ff */
[----:B------:R-:W-:Y:S01]  /*4380*/  IMAD R12, R40, R12, R8 ;  /* 0x0000000c280c7224 */ /* 0x000fe200078e0208 */
[----:B------:R-:W-:Y:S04]  /*4390*/  @!P0 SHF.R.U32.HI R0, RZ, R5, R0 ;  /* 0x00000005ff008219 */ /* 0x000fe80000011600 */
[----:B------:R-:W-:Y:S04]  /*43a0*/  @!P0 SEL R0, R2, R0, !P2 ;  /* 0x0000000002008207 */ /* 0x000fe80005000000 */
[----:B------:R-:W-:Y:S01]  /*43b0*/  @!P0 IADD3 R13, PT, PT, R13, -R0, RZ ;  /* 0x800000000d0d8210 */ /* 0x000fe20007ffe0ff */
[----:B------:R-:W-:Y:S01]  /*43c0*/  @!P0 IMAD R0, R9, R12, R0 ;  /* 0x0000000c09008224 */ /* 0x000fe200078e0200 */
[----:B------:R-:W-:Y:S01]  /*43d0*/  IADD3 R9, PT, PT, -R8, RZ, RZ ;  /* 0x000000ff08097210 */ /* 0x000fe20007ffe1ff */
[--C-:B------:R-:W-:Y:S02]  /*43e0*/  IMAD.MOV R12, RZ, RZ, -R2.reuse ;  /* 0x000000ffff0c7224 */ /* 0x100fe400078e0a02 */
[----:B------:R-:W-:Y:S02]  /*43f0*/  @!P0 IMAD R8, R13, R40, R2 ;  /* 0x000000280d088224 */ /* 0x000fe400078e0202 */
[----:B------:R-:W-:Y:S02]  /*4400*/  @!P0 IMAD.MOV.U32 R2, RZ, RZ, R0 ;  /* 0x000000ffff028224 */ /* 0x000fe400078e0000 */
[----:B------:R-:W-:Y:S02]  /*4410*/  IMAD R11, R3, R12, R11 ;  /* 0x0000000c030b7224 */ /* 0x000fe400078e020b */
[----:B------:R-:W-:Y:S02]  /*4420*/  IMAD R10, R6, R9, R10 ;  /* 0x00000009060a7224 */ /* 0x000fe400078e020a */
[----:B------:R-:W-:Y:S02]  /*4430*/  IMAD R11, R2, R3, R11 ;  /* 0x00000003020b7224 */ /* 0x000fe400078e020b */
[----:B------:R-:W-:Y:S02]  /*4440*/  IMAD R10, R8, R6, R10 ;  /* 0x00000006080a7224 */ /* 0x000fe400078e020a */
.L_x_75:
[----:B------:R-:W-:Y:S05]  /*4450*/  BRA.U UP1, `(.L_x_76) ;  /* 0x0000000101107547 */ /* 0x000fea000b800000 */
[----:B------:R-:W-:Y:S04]  /*4460*/  MOV R2, UR6 ;  /* 0x0000000600027c02 */ /* 0x000fe80008000f00 */
[----:B------:R-:W-:Y:S04]  /*4470*/  SHF.L.U32 R2, R2, 0x1f, RZ ;  /* 0x0000001f02027819 */ /* 0x000fe800000006ff */
[----:B------:R-:W2:Y:S02]  /*4480*/  SYNCS.PHASECHK.TRANS64.TRYWAIT P0, [UR7+0xd8], R2 ;  /* 0x0000d802ff0075a7 */ /* 0x000ea40008001107 */
[----:B--2---:R-:W-:Y:S05]  /*4490*/  @!P0 BRA `(.L_x_77) ;  /* 0x0000005400d08947 */ /* 0x004fea0003800000 */
.L_x_76:
[----:B------:R-:W-:Y:S02]  /*44a0*/  R2UR UR35, R15 ;  /* 0x000000000f2372ca */ /* 0x000fe400000e0000 */
[----:B------:R-:W-:Y:S02]  /*44b0*/  R2UR UR34, R14 ;  /* 0x000000000e2272ca */ /* 0x000fe400000e0000 */
[----:B------:R-:W-:Y:S02]  /*44c0*/  ISETP.NE.U32.AND P2, PT, RZ, UR4, PT ;  /* 0x00000004ff007c0c */ /* 0x000fe4000bf45070 */
[----:B------:R-:W-:Y:S02]  /*44d0*/  SHF.L.U32 R14, R29, 0x1f, RZ ;  /* 0x0000001f1d0e7819 */ /* 0x000fe400000006ff */
[----:B------:R-:W-:Y:S05]  /*44e0*/  ISETP.NE.AND.EX P2, PT, RZ, UR5, PT, P2 ;  /* 0x00000005ff007c0c */ /* 0x000fea000bf45320 */
[----:B------:R-:W-:Y:S02]  /*44f0*/  USHF.L.U32 UR35, UR35, 0x6, URZ ;  /* 0x0000000623237899 */ /* 0x000fe400080006ff */
[----:B------:R-:W-:Y:S01]  /*4500*/  USHF.L.U32 UR34, UR34, 0x8, URZ ;  /* 0x0000000822227899 */ /* 0x000fe200080006ff */
[----:B------:R-:W-:Y:S11]  /*4510*/  BRA.U !UP3, `(.L_x_78) ;  /* 0x000000010b347547 */ /* 0x000ff6000b800000 */
[----:B------:R-:W-:Y:S01]  /*4520*/  UPLOP3.LUT UP0, UPT, UPT, UPT, UP2, 0x80, 0x8 ;  /* 0x000000000008789c */ /* 0x000fe20003f0f020 */
[----:B--2---:R-:W-:Y:S02]  /*4530*/  HFMA2 R0, -RZ, RZ, 0, 5.9604644775390625e-08 ;  /* 0x00000001ff007431 */ /* 0x004fe400000001ff */
[----:B------:R-:W-:Y:S03]  /*4540*/  IMAD.MOV.U32 R88, RZ, RZ, 0x1 ;  /* 0x00000001ff587424 */ /* 0x000fe600078e00ff */
[----:B------:R-:W-:Y:S05]  /*4550*/  PLOP3.LUT P0, PT, PT, PT, UP0, 0x80, 0x8 ;  /* 0x000000000008781c */ /* 0x000fea0003f0f008 */
[----:B------:R-:W2:Y:S01]  /*4560*/  @UP0 LDCU.64 UR10, c[0x0][0x888] ;  /* 0x00011100ff0a07ac */ /* 0x000ea20008000a00 */
[----:B------:R-:W-:Y:S07]  /*4570*/  @UP0 UIMAD UR8, UR44, UR4, URZ ;  /* 0x000000042c0802a4 */ /* 0x000fee000f8e02ff */
[----:B------:R-:W-:Y:S01]  /*4580*/  @!P0 PRMT R88, R0, 0x7610, R88 ;  /* 0x0000761000588816 */ /* 0x000fe20000000058 */
[----:B--2---:R-:W-:Y:S03]  /*4590*/  @UP0 UIMAD.WIDE UR10, UR8, 0x4, UR10 ;  /* 0x00000004080a08a5 */ /* 0x004fe6000f8e020a */
[----:B------:R-:W2:Y:S03]  /*45a0*/  @!UP0 LDCU UR8, c[0x0][0x880] ;  /* 0x00011000ff0887ac */ /* 0x000ea60008000800 */
[----:B------:R-:W-:Y:S01]  /*45b0*/  IMAD.U32 R8, RZ, RZ, UR10 ;  /* 0x0000000aff087e24 */ /* 0x000fe2000f8e00ff */
[----:B------:R-:W-:Y:S05]  /*45c0*/  MOV R9, UR11 ;  /* 0x0000000b00097c02 */ /* 0x000fea0008000f00 */
[----:B-----5:R3:W5:Y:S02]  /*45d0*/  @P0 LDG.E R49, desc[UR48][R8.64] ;  /* 0x0000003008310981 */ /* 0x020764000c1e1900 */
[----:B--23--:R-:W-:Y:S07]  /*45e0*/  @!P0 IMAD.U32 R49, RZ, RZ, UR8 ;  /* 0x00000008ff318e24 */ /* 0x00cfee000f8e00ff */
.L_x_78:
[----:B-----5:R-:W-:Y:S01]  /*45f0*/  @!P2 FSETP.EQ.AND P0, PT, R49, RZ, PT ;  /* 0x000000ff3100a20b */ /* 0x020fe20003f02000 */
[----:B------:R-:W-:Y:S01]  /*4600*/  @!UPT UIADD3 URZ, UPT, UPT, URZ, URZ, URZ ;  /* 0x000000fffffff290 */ /* 0x000fe2000fffe0ff */
[----:B------:R-:W-:Y:S11]  /*4610*/  @!P2 BRA `(.L_x_79) ;  /* 0x000000000014a947 */ /* 0x000ff60003800000 */
[----:B------:R-:W-:Y:S02]  /*4620*/  LOP3.LUT P2, RZ, R88, 0xff, RZ, 0xc0, !PT ;  /* 0x000000ff58ff7812 */ /* 0x000fe4000784c0ff */
[----:B------:R-:W-:Y:S04]  /*4630*/  PLOP3.LUT P0, PT, PT, PT, UP0, 0x80, 0x8 ;  /* 0x000000000008781c */ /* 0x000fe80003f0f008 */
[----:B------:R-:W-:Y:S07]  /*4640*/  PLOP3.LUT P0, PT, P0, PT, PT, 0x8, 0x80 ;  /* 0x000000000080781c */ /* 0x000fee000070e170 */
[----:B------:R-:W-:Y:S11]  /*4650*/  @P2 FSETP.EQ.AND P0, PT, R49, RZ, PT ;  /* 0x000000ff3100220b */ /* 0x000ff60003f02000 */
[----:B------:R-:W-:Y:S02]  /*4660*/  @!UPT UIADD3 URZ, UPT, UPT, URZ, URZ, URZ ;  /* 0x000000fffffff290 */ /* 0x000fe4000fffe0ff */
.L_x_79:
[----:B------:R-:W3:Y:S01]  /*4670*/  SYNCS.PHASECHK.TRANS64.TRYWAIT P2, [UR7+0xb0], R14 ;  /* 0x0000b00eff0075a7 */ /* 0x000ee20008041107 */
[----:B------:R-:W-:Y:S04]  /*4680*/  ELECT P4, URZ, PT ;  /* 0x0000000000ff782f */ /* 0x000fe80003880000 */
[----:B------:R-:W-:Y:S11]  /*4690*/  PLOP3.LUT P4, PT, P0, P4, PT, 0xf2, 0x2f ;  /* 0x00000000002f781c */ /* 0x000ff60000789e72 */
[----:B------:R-:W-:Y:S02]  /*46a0*/  @!UPT UIADD3 URZ, UPT, UPT, URZ, URZ, URZ ;  /* 0x000000fffffff290 */ /* 0x000fe4000fffe0ff */
[----:B-1----:R-:W-:Y:S05]  /*46b0*/  @!P4 IADD3 R8, P0, PT, R30, 0x580, RZ ;  /* 0x000005801e08c810 */ /* 0x002fea0007f1e0ff */
[----:B--2---:R-:W-:Y:S01]  /*46c0*/  @!P4 IMAD.X R2, RZ, RZ, R31, P0 ;  /* 0x000000ffff02c224 */ /* 0x004fe200000e061f */
[----:B---3--:R-:W-:Y:S07]  /*46d0*/  @!P2 BRA `(.L_x_80) ;  /* 0x000000540058a947 */ /* 0x008fee0003800000 */
.L_x_177:
[----:B------:R-:W-:Y:S01]  /*46e0*/  @!P4 R2UR UR8, R2 ;  /* 0x000000000208c2ca */ /* 0x000fe200000e0000 */
[----:B------:R-:W-:Y:S01]  /*46f0*/  VOTEU.ALL UP1, P4 ;  /* 0x0000000000ff7886 */ /* 0x000fe20002020000 */
[----:B------:R-:W-:Y:S01]  /*4700*/  @!P4 R2UR UR9, R8 ;  /* 0x000000000809c2ca */ /* 0x000fe200000e0000 */
[----:B-1----:R-:W-:Y:S01]  /*4710*/  @!P4 IMAD.MOV.U32 R0, RZ, RZ, 0x2000 ;  /* 0x00002000ff00c424 */ /* 0x002fe200078e00ff */
[----:B------:R-:W-:Y:S01]  /*4720*/  UMOV UR10, 0x0 ;  /* 0x00000000000a7882 */ /* 0x000fe20000000000 */
[----:B------:R-:W-:Y:S01]  /*4730*/  UMOV UR11, 0x10000000 ;  /* 0x10000000000b7882 */ /* 0x000fe20000000000 */
[----:B------:R-:W-:Y:S01]  /*4740*/  @!UP1 UIADD3 UR32, UPT, UPT, UR7, 0x400, URZ ;  /* 0x0000040007209890 */ /* 0x000fe2000fffe0ff */
[----:B------:R-:W-:Y:S01]  /*4750*/  VOTEU.ALL UP1, P4 ;  /* 0x0000000000ff7886 */ /* 0x000fe20002020000 */
[----:B------:R-:W-:Y:S05]  /*4760*/  UMOV UR36, UR44 ;  /* 0x0000002c00247c82 */ /* 0x000fea0008000000 */
[----:B------:R-:W-:Y:S01]  /*4770*/  IMAD.U32 R9, RZ, RZ, UR8 ;  /* 0x00000008ff097e24 */ /* 0x000fe2000f8e00ff */
[----:B------:R-:W-:Y:S01]  /*4780*/  UPRMT UR8, UR37, 0x654, UR33 ;  /* 0x0000065425087896 */ /* 0x000fe20008000021 */
[----:B------:R-:W-:Y:S03]  /*4790*/  IMAD.U32 R8, RZ, RZ, UR9 ;  /* 0x00000009ff087e24 */ /* 0x000fe6000f8e00ff */
[----:B------:R-:W-:Y:S02]  /*47a0*/  @!P4 R2UR UR15, R9 ;  /* 0x00000000090fc2ca */ /* 0x000fe400000e0000 */
[----:B------:R-:W-:Y:S02]  /*47b0*/  @!P4 R2UR UR14, R8 ;  /* 0x00000000080ec2ca */ /* 0x000fe400000e0000 */
[----:B------:R-:W-:Y:S05]  /*47c0*/  @!P4 IADD3 R8, P0, PT, R30, 0x580, RZ ;  /* 0x000005801e08c810 */ /* 0x000fea0007f1e0ff */
[----:B------:R-:W-:Y:S06]  /*47d0*/  @!P4 IMAD.X R2, RZ, RZ, R31, P0 ;  /* 0x000000ffff02c224 */ /* 0x000fec00000e061f */
[----:B------:R1:W-:Y:S01]  /*47e0*/  @!UP1 UTMALDG.3D [UR32], [UR14], desc[UR10] ;  /* 0x00000a200e0095b4 */ /* 0x0003e20008011000 */
[----:B------:R1:W-:Y:S01]  /*47f0*/  @!P4 SYNCS.ARRIVE.TRANS64.RED.A0TR RZ, [UR7+0x90], R0 ;  /* 0x00009000ffffc9a7 */ /* 0x0003e20008300407 */
[----:B------:R-:W-:Y:S01]  /*4800*/  SYNCS.ARRIVE.TRANS64.RED.A1T0 RZ, [UR8], RZ ;  /* 0x000000ffffff79a7 */ /* 0x000fe20008100408 */
[----:B------:R-:W2:Y:S02]  /*4810*/  SYNCS.PHASECHK.TRANS64.TRYWAIT P2, [UR7+0xb8], R14 ;  /* 0x0000b80eff0075a7 */ /* 0x000ea40008041107 */
[----:B-12---:R-:W-:Y:S05]  /*4820*/  @!P2 BRA `(.L_x_81) ;  /* 0x00000054001ca947 */ /* 0x006fea0003800000 */
.L_x_179:
[----:B------:R-:W-:Y:S01]  /*4830*/  @!P4 R2UR UR8, R2 ;  /* 0x000000000208c2ca */ /* 0x000fe200000e0000 */
[----:B------:R-:W-:Y:S01]  /*4840*/  VOTEU.ALL UP1, P4 ;  /* 0x0000000000ff7886 */ /* 0x000fe20002020000 */
[----:B------:R-:W-:Y:S01]  /*4850*/  @!P4 R2UR UR9, R8 ;  /* 0x000000000809c2ca */ /* 0x000fe200000e0000 */
[----:B-1----:R-:W-:Y:S01]  /*4860*/  @!P4 IMAD.MOV.U32 R0, RZ, RZ, 0x2000 ;  /* 0x00002000ff00c424 */ /* 0x002fe200078e00ff */
[----:B------:R-:W-:Y:S01]  /*4870*/  UMOV UR10, 0x0 ;  /* 0x00000000000a7882 */ /* 0x000fe20000000000 */
[----:B------:R-:W-:Y:S01]  /*4880*/  UMOV UR11, 0x10000000 ;  /* 0x10000000000b7882 */ /* 0x000fe20000000000 */
[----:B------:R-:W-:Y:S02]  /*4890*/  @!UP1 UIADD3 UR26, UPT, UPT, UR34, 0x40, URZ ;  /* 0x00000040221a9890 */ /* 0x000fe4000fffe0ff */
[----:B------:R-:W-:Y:S01]  /*48a0*/  @!UP1 UIADD3 UR24, UPT, UPT, UR7, 0x2400, URZ ;  /* 0x0000240007189890 */ /* 0x000fe2000fffe0ff */
[----:B------:R-:W-:Y:S01]  /*48b0*/  VOTEU.ALL UP1, P4 ;  /* 0x0000000000ff7886 */ /* 0x000fe20002020000 */
[----:B------:R-:W-:Y:S01]  /*48c0*/  UMOV UR27, UR35 ;  /* 0x00000023001b7c82 */ /* 0x000fe20008000000 */
[----:B------:R-:W-:Y:S02]  /*48d0*/  UMOV UR28, UR44 ;  /* 0x0000002c001c7c82 */ /* 0x000fe40008000000 */
        /* <DEDUP_REMOVED lines=12> */
.L_x_181:
[----:B------:R-:W2:Y:S01]  /*49a0*/  LDC.64 R12, c[0x0][0xb18] ;  /* 0x0002c600ff0c7b82 */ /* 0x000ea20000000a00 */
[----:B------:R-:W-:Y:S01]  /*49b0*/  @!P4 R2UR UR8, R2 ;  /* 0x000000000208c2ca */ /* 0x000fe200000e0000 */
[----:B------:R-:W-:Y:S01]  /*49c0*/  VOTEU.ALL UP1, P4 ;  /* 0x0000000000ff7886 */ /* 0x000fe20002020000 */
[----:B------:R-:W-:Y:S01]  /*49d0*/  @!P4 R2UR UR9, R8 ;  /* 0x000000000809c2ca */ /* 0x000fe200000e0000 */
[----:B-1----:R-:W-:Y:S01]  /*49e0*/  @!P4 IMAD.MOV.U32 R0, RZ, RZ, 0x2000 ;  /* 0x00002000ff00c424 */ /* 0x002fe200078e00ff */
[----:B------:R-:W-:Y:S03]  /*49f0*/  UMOV UR10, 0x0 ;  /* 0x00000000000a7882 */ /* 0x000fe60000000000 */
[----:B------:R-:W1:Y:S01]  /*4a00*/  @!P1 LDC R2, c[0x0][0xb0c] ;  /* 0x0002c300ff029b82 */ /* 0x000e620000000800 */
[----:B------:R-:W-:Y:S01]  /*4a10*/  @!UP1 UIADD3 UR18, UPT, UPT, UR34, 0x80, URZ ;  /* 0x0000008022129890 */ /* 0x000fe2000fffe0ff */
[----:B------:R-:W-:Y:S01]  /*4a20*/  @P3 SHF.R.U32.HI R26, RZ, 0x10, R21 ;  /* 0x00000010ff1a3819 */ /* 0x000fe20000011615 */
[----:B------:R-:W-:Y:S01]  /*4a30*/  @!UP1 UIADD3 UR16, UPT, UPT, UR7, 0x4400, URZ ;  /* 0x0000440007109890 */ /* 0x000fe2000fffe0ff */
[----:B------:R-:W-:Y:S01]  /*4a40*/  VIADD R28, R28, 0x1 ;  /* 0x000000011c1c7836 */ /* 0x000fe20000000000 */
[----:B------:R-:W-:Y:S01]  /*4a50*/  VOTEU.ALL UP1, P4 ;  /* 0x0000000000ff7886 */ /* 0x000fe20002020000 */
[----:B------:R-:W-:Y:S01]  /*4a60*/  UMOV UR11, 0x10000000 ;  /* 0x10000000000b7882 */ /* 0x000fe20000000000 */
[----:B------:R-:W-:Y:S01]  /*4a70*/  UMOV UR19, UR35 ;  /* 0x0000002300137c82 */ /* 0x000fe20008000000 */
[----:B------:R-:W-:Y:S01]  /*4a80*/  IMAD.U32 R9, RZ, RZ, UR8 ;  /* 0x00000008ff097e24 */ /* 0x000fe2000f8e00ff */
[----:B------:R-:W-:Y:S01]  /*4a90*/  UMOV UR20, UR44 ;  /* 0x0000002c00147c82 */ /* 0x000fe20008000000 */
[----:B------:R-:W-:Y:S01]  /*4aa0*/  IMAD.U32 R8, RZ, RZ, UR9 ;  /* 0x00000009ff087e24 */ /* 0x000fe2000f8e00ff */
[----:B------:R-:W-:Y:S02]  /*4ab0*/  UPRMT UR8, UR37, 0x654, UR17 ;  /* 0x0000065425087896 */ /* 0x000fe40008000011 */
[----:B------:R-:W-:Y:S02]  /*4ac0*/  @!P4 R2UR UR15, R9 ;  /* 0x00000000090fc2ca */ /* 0x000fe400000e0000 */
[----:B------:R-:W-:Y:S02]  /*4ad0*/  @!P4 R2UR UR14, R8 ;  /* 0x00000000080ec2ca */ /* 0x000fe400000e0000 */
[----:B------:R-:W3:Y:S11]  /*4ae0*/  LDC.64 R8, c[0x0][0xb10] ;  /* 0x0002c400ff087b82 */ /* 0x000ef60000000a00 */
[----:B------:R1:W-:Y:S01]  /*4af0*/  @!UP1 UTMALDG.3D [UR16], [UR14], desc[UR10] ;  /* 0x00000a100e0095b4 */ /* 0x0003e20008011000 */
[----:B------:R5:W-:Y:S01]  /*4b00*/  @!P4 SYNCS.ARRIVE.TRANS64.RED.A0TR RZ, [UR7+0xa0], R0 ;  /* 0x0000a000ffffc9a7 */ /* 0x000be20008300407 */
[C---:B---3--:R-:W-:Y:S01]  /*4b10*/  @!P1 IMAD.HI.U32 R8, R11.reuse, R8, RZ ;  /* 0x000000080b089227 */ /* 0x048fe200078e00ff */
[----:B--2---:R-:W-:Y:S02]  /*4b20*/  @!P1 ISETP.NE.AND P0, PT, R12, 0x1, PT ;  /* 0x000000010c00980c */ /* 0x004fe40003f05270 */
[----:B-1----:R-:W-:Y:S01]  /*4b30*/  @!P1 ISETP.NE.AND P2, PT, R2, 0x1, PT ;  /* 0x000000010200980c */ /* 0x002fe20003f45270 */
[----:B------:R-:W-:Y:S01]  /*4b40*/  SYNCS.ARRIVE.TRANS64.RED.A1T0 RZ, [UR8], RZ ;  /* 0x000000ffffff79a7 */ /* 0x000fe20008100408 */
[C---:B------:R-:W-:Y:S01]  /*4b50*/  @!P1 IMAD.HI.U32 R13, R10.reuse, R13, RZ ;  /* 0x0000000d0a0d9227 */ /* 0x040fe200078e00ff */
[----:B------:R-:W-:Y:S04]  /*4b60*/  @!P1 SHF.R.U32.HI R8, RZ, R9, R8 ;  /* 0x00000009ff089219 */ /* 0x000fe80000011608 */
[----:B------:R-:W-:Y:S01]  /*4b70*/  @!P1 SEL R8, R11, R8, !P2 ;  /* 0x000000080b089207 */ /* 0x000fe20005000000 */
[----:B------:R-:W1:Y:S01]  /*4b80*/  SYNCS.PHASECHK.TRANS64.TRYWAIT P5, [UR7+0xc8], R14 ;  /* 0x0000c80eff0075a7 */ /* 0x000e6200080a1107 */
[----:B-----5:R-:W2:Y:S02]  /*4b90*/  @!P1 LDC R0, c[0x0][0xb20] ;  /* 0x0002c800ff009b82 */ /* 0x020ea40000000800 */
[----:B--2---:R-:W-:Y:S04]  /*4ba0*/  @!P1 SHF.R.U32.HI R0, RZ, R0, R13 ;  /* 0x00000000ff009219 */ /* 0x004fe8000001160d */
[----:B------:R-:W-:Y:S05]  /*4bb0*/  @!P1 SEL R9, R10, R0, !P0 ;  /* 0x000000000a099207 */ /* 0x000fea0004000000 */
[----:B------:R-:W-:Y:S02]  /*4bc0*/  @!P1 IMAD.IADD R0, R9, 0x1, -R8 ;  /* 0x0000000109009824 */ /* 0x000fe400078e0a08 */
[----:B------:R-:W-:Y:S02]  /*4bd0*/  @!P1 IMAD.IADD R8, R8, 0x1, -R9 ;  /* 0x0000000108089824 */ /* 0x000fe400078e0a09 */
[----:B------:R-:W-:Y:S02]  /*4be0*/  @!P1 IMAD R11, R0, R2, R11 ;  /* 0x00000002000b9224 */ /* 0x000fe400078e020b */
[----:B------:R-:W-:Y:S01]  /*4bf0*/  @!P1 IMAD R10, R8, R12, R10 ;  /* 0x0000000c080a9224 */ /* 0x000fe200078e020a */
[----:B-1----:R-:W-:Y:S06]  /*4c00*/  @!P5 BRA `(.L_x_83) ;  /* 0x000000500054d947 */ /* 0x002fec0003800000 */
.L_x_183:
[----:B------:R-:W-:Y:S01]  /*4c10*/  @!P4 IADD3 R2, P0, PT, R30, 0x580, RZ ;  /* 0x000005801e02c810 */ /* 0x000fe20007f1e0ff */
[----:B------:R-:W-:Y:S01]  /*4c20*/  VOTEU.ALL UP1, P4 ;  /* 0x0000000000ff7886 */ /* 0x000fe20002020000 */
[----:B------:R-:W-:Y:S01]  /*4c30*/  UMOV UR18, 0x0 ;  /* 0x0000000000127882 */ /* 0x000fe20000000000 */
[----:B------:R-:W-:Y:S01]  /*4c40*/  UMOV UR19, 0x10000000 ;  /* 0x1000000000137882 */ /* 0x000fe20000000000 */
[----:B------:R-:W-:Y:S01]  /*4c50*/  @!P4 R2UR UR9, R2 ;  /* 0x000000000209c2ca */ /* 0x000fe200000e0000 */
[----:B-1----:R-:W-:Y:S01]  /*4c60*/  @!P4 IMAD.X R0, RZ, RZ, R31, P0 ;  /* 0x000000ffff00c224 */ /* 0x002fe200000e061f */
[----:B------:R-:W-:Y:S01]  /*4c70*/  @!UP1 UIADD3 UR10, UPT, UPT, UR34, 0xc0, URZ ;  /* 0x000000c0220a9890 */ /* 0x000fe2000fffe0ff */
[----:B------:R-:W-:Y:S01]  /*4c80*/  ISETP.NE.AND P0, PT, R28, 0x2, PT ;  /* 0x000000021c00780c */ /* 0x000fe20003f05270 */
[----:B------:R-:W-:Y:S01]  /*4c90*/  UMOV UR11, UR35 ;  /* 0x00000023000b7c82 */ /* 0x000fe20008000000 */
[----:B------:R-:W-:Y:S01]  /*4ca0*/  UMOV UR12, UR44 ;  /* 0x0000002c000c7c82 */ /* 0x000fe20008000000 */
[----:B------:R-:W-:Y:S01]  /*4cb0*/  @!P4 R2UR UR8, R0 ;  /* 0x000000000008c2ca */ /* 0x000fe200000e0000 */
[----:B------:R-:W-:Y:S01]  /*4cc0*/  IMAD.IADD R14, R10, 0x1, R86 ;  /* 0x000000010a0e7824 */ /* 0x000fe200078e0256 */
[----:B------:R-:W-:Y:S01]  /*4cd0*/  @P3 R2UR UR44, R26 ;  /* 0x000000001a2c32ca */ /* 0x000fe200000e0000 */
[----:B------:R-:W-:Y:S01]  /*4ce0*/  IMAD.IADD R15, R11, 0x1, R87 ;  /* 0x000000010b0f7824 */ /* 0x000fe200078e0257 */
[----:B------:R-:W-:Y:S02]  /*4cf0*/  SEL R0, RZ, 0x1, P0 ;  /* 0x00000001ff007807 */ /* 0x000fe40000000000 */
[----:B------:R-:W-:Y:S01]  /*4d00*/  LOP3.LUT R29, R29, 0x1, RZ, 0x3c, !PT ;  /* 0x000000011d1d7812 */ /* 0x000fe200078e3cff */
[----:B------:R-:W-:Y:S01]  /*4d10*/  IMAD.U32 R8, RZ, RZ, UR9 ;  /* 0x00000009ff087e24 */ /* 0x000fe2000f8e00ff */
[----:B------:R-:W-:Y:S01]  /*4d20*/  @!UP1 UIADD3 UR9, UPT, UPT, UR7, 0xa8, URZ ;  /* 0x000000a807099890 */ /* 0x000fe2000fffe0ff */
[----:B------:R-:W-:Y:S02]  /*4d30*/  LOP3.LUT R27, R27, R0, RZ, 0x3c, !PT ;  /* 0x000000001b1b7212 */ /* 0x000fe400078e3cff */
[----:B------:R-:W-:Y:S02]  /*4d40*/  SEL R28, R28, RZ, P0 ;  /* 0x000000ff1c1c7207 */ /* 0x000fe40000000000 */
[----:B------:R-:W-:Y:S01]  /*4d50*/  IMAD.U32 R9, RZ, RZ, UR8 ;  /* 0x00000008ff097e24 */ /* 0x000fe2000f8e00ff */
[----:B------:R-:W-:Y:S01]  /*4d60*/  @!P4 R2UR UR14, R8 ;  /* 0x00000000080ec2ca */ /* 0x000fe200000e0000 */
[----:B------:R-:W-:Y:S01]  /*4d70*/  @!UP1 UIADD3 UR8, UPT, UPT, UR7, 0x6400, URZ ;  /* 0x0000640007089890 */ /* 0x000fe2000fffe0ff */
[----:B------:R-:W-:Y:S02]  /*4d80*/  VOTEU.ALL UP1, P4 ;  /* 0x0000000000ff7886 */ /* 0x000fe40002020000 */
[----:B------:R-:W-:Y:S11]  /*4d90*/  @!P4 R2UR UR15, R9 ;  /* 0x00000000090fc2ca */ /* 0x000ff600000e0000 */
[----:B------:R-:W-:Y:S02]  /*4da0*/  @!UPT UIADD3 URZ, UPT, UPT, URZ, URZ, URZ ;  /* 0x000000fffffff290 */ /* 0x000fe4000fffe0ff */
[----:B------:R2:W-:Y:S01]  /*4db0*/  @!UP1 UTMALDG.3D [UR8], [UR14], desc[UR18] ;  /* 0x000012080e0095b4 */ /* 0x0005e20008011000 */
[----:B------:R2:W-:Y:S01]  /*4dc0*/  @!P4 SYNCS.ARRIVE.TRANS64.RED.A0TR RZ, [UR7+0xa8], R25 ;  /* 0x0000a819ffffc9a7 */ /* 0x0005e20008300407 */
[----:B------:R-:W-:Y:S01]  /*4dd0*/  UPLOP3.LUT UP1, UPT, UPT, UPT, UPT, 0x80, 0x8 ;  /* 0x000000000008789c */ /* 0x000fe20003f2f070 */
[----:B------:R-:W-:Y:S01]  /*4de0*/  SYNCS.ARRIVE.TRANS64.RED.A1T0 RZ, [UR13], RZ ;  /* 0x000000ffffff79a7 */ /* 0x000fe2000810040d */
[----:B------:R-:W-:Y:S09]  /*4df0*/  @P3 BRA `(.L_x_84) ;  /* 0xfffffff0009c3947 */ /* 0x000ff2000383ffff */
[----:B------:R-:W-:-:S04]  /*4e00*/  SHF.L.U32 R2, R29, 0x1f, RZ ;  /* 0x0000001f1d027819 */ /* 0x000fc800000006ff */
[----:B------:R-:W1:Y:S02]  /*4e10*/  SYNCS.PHASECHK.TRANS64.TRYWAIT P0, [UR7+0xb0], R2 ;  /* 0x0000b002ff0075a7 */ /* 0x000e640008001107 */
[----:B-1----:R-:W-:Y:S05]  /*4e20*/  @!P0 BRA `(.L_x_85) ;  /* 0x0000004c00e48947 */ /* 0x002fea0003800000 */
.L_x_185:
[----:B------:R-:W3:Y:S02]  /*4e30*/  SYNCS.PHASECHK.TRANS64.TRYWAIT P0, [UR7+0xb8], R2 ;  /* 0x0000b802ff0075a7 */ /* 0x000ee40008001107 */
[----:B---3--:R-:W-:Y:S05]  /*4e40*/  @!P0 BRA `(.L_x_86) ;  /* 0x0000004c00f48947 */ /* 0x008fea0003800000 */
.L_x_187:
[----:B------:R-:W3:Y:S02]  /*4e50*/  SYNCS.PHASECHK.TRANS64.TRYWAIT P0, [UR7+0xc0], R2 ;  /* 0x0000c002ff0075a7 */ /* 0x000ee40008001107 */
[----:B---3--:R-:W-:Y:S05]  /*4e60*/  @!P0 BRA `(.L_x_87) ;  /* 0x0000005000048947 */ /* 0x008fea0003800000 */
.L_x_189:
[----:B-1----:R-:W-:-:S07]  /*4e70*/  MOV R0, UR7 ;  /* 0x0000000700007c02 */ /* 0x002fce0008000f00 */
.L_x_88:
[----:B-1----:R-:W-:-:S04]  /*4e80*/  SHF.L.U32 R2, R29, 0x1f, RZ ;  /* 0x0000001f1d027819 */ /* 0x002fc800000006ff */
[----:B------:R1:W3:Y:S03]  /*4e90*/  SYNCS.PHASECHK.TRANS64.TRYWAIT P0, [R0+URZ+0xc8], R2 ;  /* 0x0000c802000075a7 */ /* 0x0002e600080011ff */
[----:B---3--:R-:W-:Y:S05]  /*4ea0*/  @!P0 NANOSLEEP.SYNCS 0x989680 ;  /* 0x009896800000895d */ /* 0x008fea0003900000 */
[----:B------:R-:W3:Y:S02]  /*4eb0*/  @!P0 SYNCS.PHASECHK.TRANS64 P0, [R0+URZ+0xc8], R2 ;  /* 0x0000c802000085a7 */ /* 0x000ee400080010ff */
[----:B--23--:R-:W-:Y:S05]  /*4ec0*/  @P0 EXIT ;  /* 0x000000000000094d */ /* 0x00cfea0003800000 */
[----:B------:R-:W-:Y:S05]  /*4ed0*/  BRA `(.L_x_88) ;  /* 0xfffffffc00e87947 */ /* 0x000fea000383ffff */
.L_x_73:
[----:B------:R-:W-:-:S06]  /*4ee0*/  UISETP.GE.AND UP1, UPT, UR8, 0x4, UPT ;  /* 0x000000040800788c */ /* 0x000fcc000bf26270 */
[----:B------:R-:W-:-:S13]  /*4ef0*/  PLOP3.LUT P0, PT, PT, PT, UP1, 0x80, 0x8 ;  /* 0x000000000008781c */ /* 0x000fda0003f0f018 */
[----:B------:R-:W-:Y:S05]  /*4f00*/  @!P0 EXIT ;  /* 0x000000000000894d */ /* 0x000fea0003800000 */
[----:B------:R-:W-:Y:S01]  /*4f10*/  BAR.SYNC.DEFER_BLOCKING 0x6, 0xa0 ;  /* 0x0182800000007b1d */ /* 0x000fe20000010000 */
[C---:B------:R-:W-:Y:S01]  /*4f20*/  IMAD.SHL.U32 R4, R101.reuse, 0x40, RZ ;  /* 0x0000004065047824 */ /* 0x040fe200078e00ff */
[----:B------:R-:W-:Y:S01]  /*4f30*/  SHF.R.U32.HI R3, RZ, 0x1, R101 ;  /* 0x00000001ff037819 */ /* 0x000fe20000011665 */
[C---:B------:R-:W-:Y:S01]  /*4f40*/  IMAD.U32 R46, R101.reuse, 0x10000, RZ ;  /* 0x00010000652e7824 */ /* 0x040fe200078e00ff */
[C---:B------:R-:W-:Y:S01]  /*4f50*/  R2P PR, R101.reuse, 0x6 ;  /* 0x0000000665007804 */ /* 0x040fe20000000000 */
[C---:B------:R-:W-:Y:S01]  /*4f60*/  IMAD.SHL.U32 R2, R101.reuse, 0x20, RZ ;  /* 0x0000002065027824 */ /* 0x040fe200078e00ff */
[----:B------:R-:W-:Y:S02]  /*4f70*/  UMOV UR36, 0x400 ;  /* 0x0000040000247882 */ /* 0x000fe40000000000 */
[----:B------:R-:W1:Y:S01]  /*4f80*/  LDC R91, c[0x0][0x370] ;  /* 0x0000dc00ff5b7b82 */ /* 0x000e620000000800 */
[----:B------:R-:W-:Y:S01]  /*4f90*/  ULEA UR36, UR37, UR36, 0x18 ;  /* 0x0000002425247291 */ /* 0x000fe2000f8ec0ff */
[C---:B------:R-:W-:Y:S01]  /*4fa0*/  LOP3.LUT R5, R4.reuse, 0x1c0, RZ, 0xc0, !PT ;  /* 0x000001c004057812 */ /* 0x040fe200078ec0ff */
[----:B------:R-:W-:Y:S01]  /*4fb0*/  IMAD.SHL.U32 R92, R101, 0x8, RZ ;  /* 0x00000008655c7824 */ /* 0x000fe200078e00ff */
[----:B------:R-:W-:Y:S01]  /*4fc0*/  LOP3.LUT R4, R4, 0x200, RZ, 0xc0, !PT ;  /* 0x0000020004047812 */ /* 0x000fe200078ec0ff */
[----:B------:R-:W-:Y:S01]  /*4fd0*/  IMAD.MOV.U32 R99, RZ, RZ, 0x20 ;  /* 0x00000020ff637424 */ /* 0x000fe200078e00ff */
[----:B------:R-:W-:Y:S01]  /*4fe0*/  LOP3.LUT R3, R5, 0x8, R3, 0xf8, !PT ;  /* 0x0000000805037812 */ /* 0x000fe200078ef803 */
[----:B------:R-:W-:Y:S01]  /*4ff0*/  UIADD3 UR4, UPT, UPT, UR36, 0x400, URZ ;  /* 0x0000040024047890 */ /* 0x000fe2000fffe0ff */
[----:B------:R-:W2:Y:S01]  /*5000*/  LDC R42, c[0x0][0xb0c] ;  /* 0x0002c300ff2a7b82 */ /* 0x000ea20000000800 */
[----:B------:R-:W-:Y:S01]  /*5010*/  LOP3.LUT R46, R46, 0x600000, RZ, 0xc0, !PT ;  /* 0x006000002e2e7812 */ /* 0x000fe200078ec0ff */
[----:B------:R-:W-:Y:S01]  /*5020*/  IMAD.MOV.U32 R98, RZ, RZ, 0x1 ;  /* 0x00000001ff627424 */ /* 0x000fe200078e00ff */
[----:B------:R-:W-:Y:S01]  /*5030*/  LOP3.LUT R2, R4, 0xc00, R2, 0xf8, !PT ;  /* 0x00000c0004027812 */ /* 0x000fe200078ef802 */
[----:B------:R-:W-:Y:S01]  /*5040*/  IMAD.MOV.U32 R45, RZ, RZ, RZ ;  /* 0x000000ffff2d7224 */ /* 0x000fe200078e00ff */
[----:B------:R-:W-:-:S02]  /*5050*/  LOP3.LUT R92, R3, 0x38, R92, 0x78, !PT ;  /* 0x00000038035c7812 */ /* 0x000fc400078e785c */
[----:B------:R-:W-:Y:S02]  /*5060*/  CS2R R96, SRZ ;  /* 0x0000000000607805 */ /* 0x000fe4000001ff00 */
[----:B------:R-:W-:Y:S01]  /*5070*/  SEL R100, R99, 0xffffffe0, !P2 ;  /* 0xffffffe063647807 */ /* 0x000fe20005000000 */
[----:B------:R-:W4:Y:S01]  /*5080*/  LDC R89, c[0x0][0xb20] ;  /* 0x0002c800ff597b82 */ /* 0x000f220000000800 */
[----:B------:R-:W3:Y:S01]  /*5090*/  LDS R0, [UR36+0x190] ;  /* 0x00019024ff007984 */ /* 0x000ee20008000800 */
[----:B------:R-:W-:Y:S01]  /*50a0*/  LOP3.LUT R92, R2, R92, RZ, 0xfc, !PT ;  /* 0x0000005c025c7212 */ /* 0x000fe200078efcff */
[----:B------:R-:W-:Y:S01]  /*50b0*/  IMAD.MOV.U32 R104, RZ, RZ, RZ ;  /* 0x000000ffff687224 */ /* 0x000fe200078e00ff */
[----:B------:R-:W-:Y:S01]  /*50c0*/  LOP3.LUT R101, R101, 0x60, RZ, 0xc0, !PT ;  /* 0x0000006065657812 */ /* 0x000fe200078ec0ff */
[----:B------:R-:W-:Y:S01]  /*50d0*/  IMAD.U32 R94, RZ, RZ, UR4 ;  /* 0x00000004ff5e7e24 */ /* 0x000fe2000f8e00ff */
[----:B------:R-:W-:Y:S01]  /*50e0*/  SEL R99, R99, 0xffffffe0, !P1 ;  /* 0xffffffe063637807 */ /* 0x000fe20004800000 */
[----:B------:R-:W1:Y:S01]  /*50f0*/  LDCU.64 UR52, c[0x0][0x348] ;  /* 0x00006900ff3477ac */ /* 0x000e620008000a00 */
[----:B------:R-:W1:Y:S01]  /*5100*/  LDC R41, c[0x0][0xb30] ;  /* 0x0002cc00ff297b82 */ /* 0x000e620000000800 */
[----:B------:R-:W1:Y:S01]  /*5110*/  LDCU.64 UR38, c[0x0][0x888] ;  /* 0x00011100ff2677ac */ /* 0x000e620008000a00 */
[----:B------:R-:W1:Y:S06]  /*5120*/  LDCU.64 UR46, c[0x0][0x890] ;  /* 0x00011200ff2e77ac */ /* 0x000e6c0008000a00 */
[----:B------:R-:W1:Y:S01]  /*5130*/  LDC.64 R84, c[0x0][0xb10] ;  /* 0x0002c400ff547b82 */ /* 0x000e620000000a00 */
[----:B------:R-:W-:Y:S01]  /*5140*/  UMOV UR45, URZ ;  /* 0x000000ff002d7c82 */ /* 0x000fe20008000000 */
[----:B------:R-:W-:-:S06]  /*5150*/  UMOV UR51, URZ ;  /* 0x000000ff00337c82 */ /* 0x000fcc0008000000 */
[----:B------:R-:W1:Y:S08]  /*5160*/  LDC.64 R38, c[0x0][0xb18] ;  /* 0x0002c600ff267b82 */ /* 0x000e700000000a00 */
[----:B------:R-:W1:Y:S08]  /*5170*/  LDC.64 R36, c[0x0][0xb28] ;  /* 0x0002ca00ff247b82 */ /* 0x000e700000000a00 */
[----:B------:R-:W1:Y:S01]  /*5180*/  LDC.64 R82, c[0x0][0x8b0] ;  /* 0x00022c00ff527b82 */ /* 0x000e620000000a00 */
[----:B---3--:R-:W-:-:S07]  /*5190*/  IMAD.IADD R46, R0, 0x1, R46 ;  /* 0x00000001002e7824 */ /* 0x008fce00078e022e */
[----:B------:R-:W3:Y:S08]  /*51a0*/  LDC.64 R80, c[0x0][0x8a8] ;  /* 0x00022a00ff507b82 */ /* 0x000ef00000000a00 */
[----:B--2-4-:R-:W1:Y:S02]  /*51b0*/  LDC R90, c[0x0][0x374] ;  /* 0x0000dd00ff5a7b82 */ /* 0x014e640000000800 */
.L_x_132:
[----:B------:R-:W-:Y:S02]  /*51c0*/  LEA R0, R104, UR36, 0x3 ;  /* 0x0000002468007c11 */ /* 0x000fe4000f8e18ff */
[----:B------:R-:W-:Y:S02]  /*51d0*/  SHF.L.U32 R2, R96, 0x1f, RZ ;  /* 0x0000001f60027819 */ /* 0x000fe400000006ff */
[----:B-1----:R-:W-:Y:S02]  /*51e0*/  LEA R16, R104, UR36, 0x4 ;  /* 0x0000002468107c11 */ /* 0x002fe4000f8e20ff */
[----:B------:R-:W2:Y:S02]  /*51f0*/  SYNCS.PHASECHK.TRANS64.TRYWAIT P0, [R0+URZ+0xe0], R2 ;  /* 0x0000e002000075a7 */ /* 0x000ea400080011ff */
[----:B--2---:R-:W-:Y:S05]  /*5200*/  @!P0 BRA `(.L_x_89) ;  /* 0x0000004c00348947 */ /* 0x004fea0003800000 */
.L_x_190:
[----:B------:R-:W4:Y:S01]  /*5210*/  LDC.64 R10, c[0x0][0xb10] ;  /* 0x0002c400ff0a7b82 */ /* 0x000f220000000a00 */
[----:B------:R-:W3:Y:S01]  /*5220*/  LDS.128 R16, [R16+0x170] ;  /* 0x0001700010107984 */ /* 0x000ee20000000c00 */
[----:B-1----:R-:W-:Y:S01]  /*5230*/  ISETP.NE.AND P1, PT, R41, 0x1, PT ;  /* 0x000000012900780c */ /* 0x002fe20003f25270 */
[----:B--2---:R-:W-:Y:S01]  /*5240*/  VIADD R0, R0, 0xf0 ;  /* 0x000000f000007836 */ /* 0x004fe20000000000 */
[----:B------:R-:W-:Y:S04]  /*5250*/  ISETP.GE.AND P0, PT, R40, 0x1, PT ;  /* 0x000000012800780c */ /* 0x000fe80003f06270 */
[----:B------:R-:W1:Y:S01]  /*5260*/  LDC.64 R8, c[0x0][0xb18] ;  /* 0x0002c600ff087b82 */ /* 0x000e620000000a00 */
[----:B------:R-:W-:Y:S01]  /*5270*/  PRMT R0, RZ, 0x654, R0 ;  /* 0x00000654ff007816 */ /* 0x000fe20000000000 */
[----:B------:R-:W-:Y:S01]  /*5280*/  @!PT LDS RZ, [RZ] ;  /* 0x00000000fffff984 */ /* 0x000fe20000000800 */
[----:B------:R-:W-:Y:S01]  /*5290*/  @!PT LDS RZ, [RZ] ;  /* 0x00000000fffff984 */ /* 0x000fe20000000800 */
[----:B------:R-:W-:Y:S01]  /*52a0*/  @!PT LDS RZ, [RZ] ;  /* 0x00000000fffff984 */ /* 0x000fe20000000800 */
[----:B------:R-:W-:Y:S01]  /*52b0*/  @!PT LDS RZ, [RZ] ;  /* 0x00000000fffff984 */ /* 0x000fe20000000800 */
[----:B------:R2:W-:Y:S06]  /*52c0*/  MEMBAR.ALL.CTA ;  /* 0x0000000000007992 */ /* 0x0005ec0000008000 */
[----:B--2---:R-:W2:Y:S01]  /*52d0*/  FENCE.VIEW.ASYNC.S ;  /* 0x00000000000073c6 */ /* 0x004ea20000000000 */
[----:B------:R-:W1:Y:S08]  /*52e0*/  @!P1 LDC R12, c[0x0][0xb20] ;  /* 0x0002c800ff0c9b82 */ /* 0x000e700000000800 */
[----:B------:R-:W1:Y:S01]  /*52f0*/  @!P1 LDC R7, c[0x0][0xb0c] ;  /* 0x0002c300ff079b82 */ /* 0x000e620000000800 */
[----:B--2---:R2:W-:Y:S01]  /*5300*/  SYNCS.ARRIVE.TRANS64.RED.A1T0 RZ, [R0+URZ], RZ ;  /* 0x000000ff00ff79a7 */ /* 0x0045e200081004ff */
[----:B---3--:R-:W-:Y:S04]  /*5310*/  LOP3.LUT P4, RZ, R18, 0x1, RZ, 0xc0, !PT ;  /* 0x0000000112ff7812 */ /* 0x008fe8000788c0ff */
[----:B------:R-:W-:Y:S09]  /*5320*/  P2R R102, PR, RZ, 0x10 ;  /* 0x00000010ff667803 */ /* 0x000ff20000000000 */
[----:B------:R-:W-:Y:S02]  /*5330*/  @P4 MOV R44, R16 ;  /* 0x00000010002c4202 */ /* 0x000fe40000000f00 */
[----:B------:R-:W-:Y:S01]  /*5340*/  @P4 LOP3.LUT R43, R17, 0xffff, RZ, 0xc0, !PT ;  /* 0x0000ffff112b4812 */ /* 0x000fe200078ec0ff */
[----:B--2-4-:R-:W-:Y:S06]  /*5350*/  @!P0 BRA `(.L_x_90) ;  /* 0x0000000000a48947 */ /* 0x014fec0003800000 */
[----:B------:R-:W-:Y:S01]  /*5360*/  IMAD.HI.U32 R0, R90, R39, RZ ;  /* 0x000000275a007227 */ /* 0x000fe200078e00ff */
[----:B------:R-:W-:Y:S02]  /*5370*/  ISETP.NE.AND P0, PT, R38, 0x1, PT ;  /* 0x000000012600780c */ /* 0x000fe40003f05270 */
[----:B------:R-:W-:Y:S01]  /*5380*/  ISETP.NE.AND P2, PT, R40, 0x1, PT ;  /* 0x000000012800780c */ /* 0x000fe20003f45270 */
[----:B------:R-:W-:Y:S01]  /*5390*/  IMAD.HI.U32 R4, R91, R84, RZ ;  /* 0x000000545b047227 */ /* 0x000fe200078e00ff */
[----:B------:R-:W-:Y:S02]  /*53a0*/  SHF.R.U32.HI R0, RZ, R89, R0 ;  /* 0x00000059ff007219 */ /* 0x000fe40000011600 */
[----:B------:R-:W-:Y:S01]  /*53b0*/  ISETP.NE.AND P3, PT, R42, 0x1, PT ;  /* 0x000000012a00780c */ /* 0x000fe20003f65270 */
[----:B------:R-:W-:Y:S01]  /*53c0*/  IMAD.HI.U32 R6, R43, R39, RZ ;  /* 0x000000272b067227 */ /* 0x000fe200078e00ff */
[-C--:B------:R-:W-:Y:S02]  /*53d0*/  SHF.R.U32.HI R4, RZ, R85.reuse, R4 ;  /* 0x00000055ff047219 */ /* 0x080fe40000011604 */
[----:B------:R-:W-:Y:S01]  /*53e0*/  SEL R0, R90, R0, !P0 ;  /* 0x000000005a007207 */ /* 0x000fe20004000000 */
[----:B------:R-:W-:Y:S01]  /*53f0*/  IMAD.HI.U32 R5, R44, R84, RZ ;  /* 0x000000542c057227 */ /* 0x000fe200078e00ff */
[----:B------:R-:W-:Y:S03]  /*5400*/  SEL R4, R91, R4, !P3 ;  /* 0x000000045b047207 */ /* 0x000fe60005800000 */
[-C--:B------:R-:W-:Y:S01]  /*5410*/  IMAD.HI.U32 R3, R0, R36.reuse, RZ ;  /* 0x0000002400037227 */ /* 0x080fe200078e00ff */
[----:B------:R-:W-:Y:S03]  /*5420*/  SHF.R.U32.HI R5, RZ, R85, R5 ;  /* 0x00000055ff057219 */ /* 0x000fe60000011605 */
[----:B------:R-:W-:Y:S01]  /*5430*/  IMAD.HI.U32 R2, R4, R36, RZ ;  /* 0x0000002404027227 */ /* 0x000fe200078e00ff */
[----:B------:R-:W-:Y:S02]  /*5440*/  @P2 SHF.R.U32.HI R0, RZ, R37, R3 ;  /* 0x00000025ff002219 */ /* 0x000fe40000011603 */
[----:B------:R-:W-:Y:S02]  /*5450*/  SHF.R.U32.HI R3, RZ, R89, R6 ;  /* 0x00000059ff037219 */ /* 0x000fe40000011606 */
[----:B------:R-:W-:Y:S01]  /*5460*/  @P2 SHF.R.U32.HI R4, RZ, R37, R2 ;  /* 0x00000025ff042219 */ /* 0x000fe20000011602 */
[----:B------:R-:W-:Y:S01]  /*5470*/  IMAD R0, R40, R0, RZ ;  /* 0x0000000028007224 */ /* 0x000fe200078e02ff */
[----:B------:R-:W-:Y:S02]  /*5480*/  SEL R3, R43, R3, !P0 ;  /* 0x000000032b037207 */ /* 0x000fe40004000000 */
[----:B------:R-:W-:Y:S01]  /*5490*/  SEL R2, R44, R5, !P3 ;  /* 0x000000052c027207 */ /* 0x000fe20005800000 */
[----:B------:R-:W-:Y:S01]  /*54a0*/  IMAD R5, R40, R4, RZ ;  /* 0x0000000428057224 */ /* 0x000fe200078e02ff */
[C---:B------:R-:W-:Y:S01]  /*54b0*/  ISETP.GE.AND P0, PT, R3.reuse, R0, PT ;  /* 0x000000000300720c */ /* 0x040fe20003f06270 */
[C---:B------:R-:W-:Y:S03]  /*54c0*/  IMAD.HI.U32 R0, R3.reuse, R36, RZ ;  /* 0x0000002403007227 */ /* 0x040fe600078e00ff */
[C---:B------:R-:W-:Y:S02]  /*54d0*/  ISETP.GE.OR P0, PT, R2.reuse, R5, P0 ;  /* 0x000000050200720c */ /* 0x040fe40000706670 */
[----:B------:R-:W-:Y:S04]  /*54e0*/  SHF.R.U32.HI R0, RZ, R37, R0 ;  /* 0x00000025ff007219 */ /* 0x000fe80000011600 */
[C---:B------:R-:W-:Y:S05]  /*54f0*/  SEL R6, R3.reuse, R0, !P2 ;  /* 0x0000000003067207 */ /* 0x040fea0005000000 */
        /* <DEDUP_REMOVED lines=14> */
[----:B------:R-:W-:Y:S07]  /*55e0*/  IMAD R43, R3, R38, R43 ;  /* 0x00000026032b7224 */ /* 0x000fee00078e022b */
.L_x_90:
[----:B-1----:R-:W-:Y:S01]  /*55f0*/  @!P1 ISETP.NE.AND P0, PT, R8, 0x1, PT ;  /* 0x000000010800980c */ /* 0x002fe20003f05270 */
[----:B------:R-:W-:Y:S01]  /*5600*/  @!P1 IMAD.HI.U32 R2, R43, R9, RZ ;  /* 0x000000092b029227 */ /* 0x000fe200078e00ff */
[----:B------:R-:W-:Y:S01]  /*5610*/  R2UR UR42, R15 ;  /* 0x000000000f2a72ca */ /* 0x000fe200000e0000 */
[----:B------:R-:W-:Y:S01]  /*5620*/  BSSY.RECONVERGENT B6, `(.L_x_91) ;  /* 0x0000031000067945 */ /* 0x000fe20003800200 */
[----:B------:R-:W-:Y:S01]  /*5630*/  R2UR UR41, R14 ;  /* 0x000000000e2972ca */ /* 0x000fe200000e0000 */
[----:B------:R-:W-:Y:S01]  /*5640*/  @!P1 IMAD.HI.U32 R0, R44, R10, RZ ;  /* 0x0000000a2c009227 */ /* 0x000fe200078e00ff */
[----:B------:R-:W-:Y:S02]  /*5650*/  @!P1 SHF.R.U32.HI R2, RZ, R12, R2 ;  /* 0x0000000cff029219 */ /* 0x000fe40000011602 */
[----:B------:R-:W-:Y:S01]  /*5660*/  @!P1 ISETP.NE.AND P2, PT, R7, 0x1, PT ;  /* 0x000000010700980c */ /* 0x000fe20003f45270 */
[----:B------:R-:W-:Y:S01]  /*5670*/  VIADD R104, R104, 0x1 ;  /* 0x0000000168687836 */ /* 0x000fe20000000000 */
[----:B------:R-:W-:Y:S02]  /*5680*/  @!P1 SEL R2, R43, R2, !P0 ;  /* 0x000000022b029207 */ /* 0x000fe40004000000 */
[----:B------:R-:W-:Y:S02]  /*5690*/  @!P1 SHF.R.U32.HI R0, RZ, R11, R0 ;  /* 0x0000000bff009219 */ /* 0x000fe40000011600 */
[----:B------:R-:W-:Y:S01]  /*56a0*/  LOP3.LUT P0, RZ, R94, 0x3f0, RZ, 0xc0, !PT ;  /* 0x000003f05eff7812 */ /* 0x000fe2000780c0ff */
[----:B------:R-:W-:Y:S01]  /*56b0*/  USHF.L.U32 UR42, UR42, 0x6, URZ ;  /* 0x000000062a2a7899 */ /* 0x000fe200080006ff */
[----:B------:R-:W-:Y:S01]  /*56c0*/  @!P1 SEL R3, R44, R0, !P2 ;  /* 0x000000002c039207 */ /* 0x000fe20005000000 */
[----:B------:R-:W-:Y:S01]  /*56d0*/  USHF.L.U32 UR41, UR41, 0x8, URZ ;  /* 0x0000000829297899 */ /* 0x000fe200080006ff */
[----:B------:R-:W-:Y:S03]  /*56e0*/  @P4 SHF.R.U32.HI R95, RZ, 0x10, R17 ;  /* 0x00000010ff5f4819 */ /* 0x000fe60000011611 */
[----:B------:R-:W-:Y:S02]  /*56f0*/  @!P1 IMAD.IADD R0, R2, 0x1, -R3 ;  /* 0x0000000102009824 */ /* 0x000fe400078e0a03 */
[----:B------:R-:W-:Y:S02]  /*5700*/  @!P1 IMAD.IADD R2, R3, 0x1, -R2 ;  /* 0x0000000103029824 */ /* 0x000fe400078e0a02 */
[----:B------:R-:W-:Y:S02]  /*5710*/  @!P1 IMAD R44, R0, R7, R44 ;  /* 0x00000007002c9224 */ /* 0x000fe400078e022c */
[----:B------:R-:W-:Y:S01]  /*5720*/  @!P1 IMAD R43, R2, R8, R43 ;  /* 0x00000008022b9224 */ /* 0x000fe200078e022b */
[----:B------:R-:W-:Y:S06]  /*5730*/  @!P0 BRA `(.L_x_92) ;  /* 0x00000000007c8947 */ /* 0x000fec0003800000 */
[----:B------:R-:W1:Y:S01]  /*5740*/  LDCU.64 UR8, c[0x4][0x80] ;  /* 0x01001000ff0877ac */ /* 0x000e620008000a00 */
[----:B------:R-:W-:Y:S01]  /*5750*/  MOV R2, 0x0 ;  /* 0x0000000000027802 */ /* 0x000fe20000000f00 */
[----:B------:R-:W-:Y:S02]  /*5760*/  HFMA2 R12, -RZ, RZ, 0, 5.9604644775390625e-08 ;  /* 0x00000001ff0c7431 */ /* 0x000fe400000001ff */
[----:B------:R-:W-:Y:S01]  /*5770*/  IMAD.MOV.U32 R8, RZ, RZ, 0x70 ;  /* 0x00000070ff087424 */ /* 0x000fe200078e00ff */
[----:B------:R2:W3:Y:S01]  /*5780*/  LDC.64 R14, c[0x4][R2] ;  /* 0x01000000020e7b82 */ /* 0x0004e20000000a00 */
[----:B------:R-:W4:Y:S01]  /*5790*/  LDCU.64 UR6, c[0x4][0x88] ;  /* 0x01001100ff0677ac */ /* 0x000f220008000a00 */
[----:B------:R-:W-:Y:S01]  /*57a0*/  IMAD.MOV.U32 R13, RZ, RZ, RZ ;  /* 0x000000ffff0d7224 */ /* 0x000fe200078e00ff */
[----:B------:R-:W2:Y:S01]  /*57b0*/  LDCU.64 UR4, c[0x4][0x8] ;  /* 0x01000100ff0477ac */ /* 0x000ea20008000a00 */
[----:B-1----:R-:W-:Y:S01]  /*57c0*/  MOV R5, UR9 ;  /* 0x0000000900057c02 */ /* 0x002fe20008000f00 */
[----:B------:R-:W-:Y:S01]  /*57d0*/  IMAD.U32 R4, RZ, RZ, UR8 ;  /* 0x00000008ff047e24 */ /* 0x000fe2000f8e00ff */
[----:B----4-:R-:W-:Y:S01]  /*57e0*/  MOV R7, UR7 ;  /* 0x0000000700077c02 */ /* 0x010fe20008000f00 */
[----:B------:R-:W-:Y:S01]  /*57f0*/  IMAD.U32 R6, RZ, RZ, UR6 ;  /* 0x00000006ff067e24 */ /* 0x000fe2000f8e00ff */
[----:B--2---:R-:W-:Y:S01]  /*5800*/  MOV R11, UR5 ;  /* 0x00000005000b7c02 */ /* 0x004fe20008000f00 */
[----:B------:R-:W-:Y:S02]  /*5810*/  IMAD.U32 R10, RZ, RZ, UR4 ;  /* 0x00000004ff0a7e24 */ /* 0x000fe4000f8e00ff */
[----:B------:R-:W-:Y:S07]  /*5820*/  LEPC R20, `(.L_x_93) ;  /* 0x000000001014794e */ /* 0x000fee0000000000 */
[----:B---3-5:R-:W-:Y:S05]  /*5830*/  CALL.ABS.NOINC R14 ;  /* 0x000000000e007343 */ /* 0x028fea0003c00000 */
.L_x_93:
[----:B------:R-:W1:Y:S01]  /*5840*/  LDCU.64 UR8, c[0x4][0x80] ;  /* 0x01001000ff0877ac */ /* 0x000e620008000a00 */
[----:B------:R-:W2:Y:S01]  /*5850*/  LDC.64 R2, c[0x4][R2] ;  /* 0x0100000002027b82 */ /* 0x000ea20000000a00 */
[----:B------:R-:W-:Y:S02]  /*5860*/  HFMA2 R12, -RZ, RZ, 0, 5.9604644775390625e-08 ;  /* 0x00000001ff0c7431 */ /* 0x000fe400000001ff */
[----:B------:R-:W-:Y:S02]  /*5870*/  IMAD.MOV.U32 R8, RZ, RZ, 0x70 ;  /* 0x00000070ff087424 */ /* 0x000fe400078e00ff */
[----:B------:R-:W-:Y:S01]  /*5880*/  IMAD.MOV.U32 R13, RZ, RZ, RZ ;  /* 0x000000ffff0d7224 */ /* 0x000fe200078e00ff */
[----:B------:R-:W3:Y:S01]  /*5890*/  LDCU.64 UR6, c[0x4][0x88] ;  /* 0x01001100ff0677ac */ /* 0x000ee20008000a00 */
[----:B------:R-:W4:Y:S01]  /*58a0*/  LDCU.64 UR4, c[0x4][0x8] ;  /* 0x01000100ff0477ac */ /* 0x000f220008000a00 */
[----:B-1----:R-:W-:Y:S02]  /*58b0*/  MOV R4, UR8 ;  /* 0x0000000800047c02 */ /* 0x002fe40008000f00 */
[----:B------:R-:W-:Y:S02]  /*58c0*/  MOV R5, UR9 ;  /* 0x0000000900057c02 */ /* 0x000fe40008000f00 */
[----:B---3--:R-:W-:Y:S01]  /*58d0*/  MOV R7, UR7 ;  /* 0x0000000700077c02 */ /* 0x008fe20008000f00 */
[----:B------:R-:W-:Y:S01]  /*58e0*/  IMAD.U32 R6, RZ, RZ, UR6 ;  /* 0x00000006ff067e24 */ /* 0x000fe2000f8e00ff */
[----:B----4-:R-:W-:Y:S01]  /*58f0*/  MOV R11, UR5 ;  /* 0x00000005000b7c02 */ /* 0x010fe20008000f00 */
[----:B------:R-:W-:Y:S02]  /*5900*/  IMAD.U32 R10, RZ, RZ, UR4 ;  /* 0x00000004ff0a7e24 */ /* 0x000fe4000f8e00ff */
[----:B------:R-:W-:Y:S07]  /*5910*/  LEPC R20, `(.L_x_92) ;  /* 0x000000001014794e */ /* 0x000fee0000000000 */
[----:B--2---:R-:W-:Y:S05]  /*5920*/  CALL.ABS.NOINC R2 ;  /* 0x0000000002007343 */ /* 0x004fea0003c00000 */
.L_x_92:
[----:B------:R-:W-:Y:S05]  /*5930*/  BSYNC.RECONVERGENT B6 ;  /* 0x0000000000067941 */ /* 0x000fea0003800200 */
.L_x_91:
[----:B------:R-:W-:Y:S01]  /*5940*/  ISETP.NE.U32.AND P4, PT, R82, RZ, PT ;  /* 0x000000ff5200720c */ /* 0x000fe20003f85070 */
[----:B------:R-:W-:Y:S01]  /*5950*/  UISETP.NE.AND UP2, UPT, UR50, URZ, UPT ;  /* 0x000000ff3200728c */ /* 0x000fe2000bf45270 */
[----:B------:R-:W-:Y:S01]  /*5960*/  ISETP.NE.U32.AND P2, PT, RZ, UR38, PT ;  /* 0x00000026ff007c0c */ /* 0x000fe2000bf45070 */
[----:B------:R-:W-:Y:S01]  /*5970*/  UISETP.NE.U32.AND UP1, UPT, UR46, URZ, UPT ;  /* 0x000000ff2e00728c */ /* 0x000fe2000bf25070 */
[----:B------:R-:W-:Y:S01]  /*5980*/  ISETP.NE.AND.EX P4, PT, R83, RZ, PT, P4 ;  /* 0x000000ff5300720c */ /* 0x000fe20003f85340 */
[----:B------:R-:W-:Y:S01]  /*5990*/  UPLOP3.LUT UP0, UPT, UPT, UPT, UPT, 0x40, 0x4 ;  /* 0x000000000004789c */ /* 0x000fe20003f0e870 */
[----:B------:R-:W-:Y:S01]  /*59a0*/  ISETP.NE.AND.EX P2, PT, RZ, UR39, PT, P2 ;  /* 0x00000027ff007c0c */ /* 0x000fe2000bf45320 */
[----:B------:R-:W-:Y:S01]  /*59b0*/  UISETP.NE.AND.EX UP1, UPT, UR47, URZ, UPT, UP1 ;  /* 0x000000ff2f00728c */ /* 0x000fe2000bf25310 */
[----:B------:R-:W-:Y:S04]  /*59c0*/  PLOP3.LUT P1, PT, PT, PT, UP2, 0x80, 0x8 ;  /* 0x000000000008781c */ /* 0x000fe80003f2f028 */
[----:B------:R-:W-:Y:S06]  /*59d0*/  @UP2 UPLOP3.LUT UP0, UPT, UPT, UPT, UP1, 0x80, 0x8 ;  /* 0x000000000008289c */ /* 0x000fec0003f0f010 */
[----:B------:R-:W-:Y:S01]  /*59e0*/  PLOP3.LUT P0, PT, PT, PT, UP0, 0x80, 0x8 ;  /* 0x000000000008781c */ /* 0x000fe20003f0f008 */
[----:B------:R-:W-:Y:S01]  /*59f0*/  @!UPT UIADD3 URZ, UPT, UPT, URZ, URZ, URZ ;  /* 0x000000fffffff290 */ /* 0x000fe2000fffe0ff */
[----:B------:R-:W-:Y:S11]  /*5a00*/  BRA.U !UP1, `(.L_x_94) ;  /* 0x0000000109387547 */ /* 0x000ff6000b800000 */
[----:B------:R-:W-:Y:S01]  /*5a10*/  UISETP.NE.U32.AND UP0, UPT, UR38, URZ, UPT ;  /* 0x000000ff2600728c */ /* 0x000fe2000bf05070 */
[----:B------:R-:W-:Y:S02]  /*5a20*/  HFMA2 R0, -RZ, RZ, 0, 5.9604644775390625e-08 ;  /* 0x00000001ff007431 */ /* 0x000fe400000001ff */
[----:B------:R-:W-:Y:S01]  /*5a30*/  IMAD.MOV.U32 R88, RZ, RZ, 0x1 ;  /* 0x00000001ff587424 */ /* 0x000fe200078e00ff */
[----:B------:R-:W-:Y:S06]  /*5a40*/  UISETP.NE.AND.EX UP0, UPT, UR39, URZ, UPT, UP0 ;  /* 0x000000ff2700728c */ /* 0x000fec000bf05300 */
[----:B------:R-:W-:Y:S05]  /*5a50*/  PLOP3.LUT P3, PT, PT, PT, UP0, 0x80, 0x8 ;  /* 0x000000000008781c */ /* 0x000fea0003f6f008 */
[----:B------:R-:W1:Y:S01]  /*5a60*/  @UP0 LDCU.64 UR6, c[0x0][0x888] ;  /* 0x00011100ff0607ac */ /* 0x000e620008000a00 */
[----:B------:R-:W-:Y:S07]  /*5a70*/  @UP0 UIMAD UR4, UR44, UR46, URZ ;  /* 0x0000002e2c0402a4 */ /* 0x000fee000f8e02ff */
[----:B------:R-:W-:Y:S01]  /*5a80*/  @!P3 PRMT R88, R0, 0x7610, R88 ;  /* 0x000076100058b816 */ /* 0x000fe20000000058 */
[----:B-1----:R-:W-:Y:S03]  /*5a90*/  @UP0 UIMAD.WIDE UR6, UR4, 0x4, UR6 ;  /* 0x00000004040608a5 */ /* 0x002fe6000f8e0206 */
[----:B------:R-:W1:Y:S03]  /*5aa0*/  @!UP0 LDCU UR4, c[0x0][0x880] ;  /* 0x00011000ff0487ac */ /* 0x000e660008000800 */
[----:B------:R-:W-:Y:S01]  /*5ab0*/  IMAD.U32 R2, RZ, RZ, UR6 ;  /* 0x00000006ff027e24 */ /* 0x000fe2000f8e00ff */
[----:B------:R-:W-:Y:S05]  /*5ac0*/  MOV R3, UR7 ;  /* 0x0000000700037c02 */ /* 0x000fea0008000f00 */
[----:B-----5:R2:W5:Y:S02]  /*5ad0*/  @P3 LDG.E R49, desc[UR48][R2.64] ;  /* 0x0000003002313981 */ /* 0x020564000c1e1900 */
[----:B-12---:R-:W-:Y:S02]  /*5ae0*/  @!P3 IMAD.U32 R49, RZ, RZ, UR4 ;  /* 0x00000004ff31be24 */ /* 0x006fe4000f8e00ff */
.L_x_94:
[----:B------:R-:W-:Y:S05]  /*5af0*/  @!P4 BRA `(.L_x_95) ;  /* 0x000000000020c947 */ /* 0x000fea0003800000 */
[----:B------:R-:W-:Y:S04]  /*5b00*/  ISETP.NE.U32.AND P3, PT, R80, RZ, PT ;  /* 0x000000ff5000720c */ /* 0x000fe80003f65070 */
[----:B------:R-:W-:Y:S11]  /*5b10*/  ISETP.NE.AND.EX P3, PT, R81, RZ, PT, P3 ;  /* 0x000000ff5100720c */ /* 0x000ff60003f65330 */
[----:B------:R-:W-:Y:S02]  /*5b20*/  @!UPT UIADD3 URZ, UPT, UPT, URZ, URZ, URZ ;  /* 0x000000fffffff290 */ /* 0x000fe4000fffe0ff */
[----:B------:R-:W1:Y:S01]  /*5b30*/  @P3 LDC.64 R2, c[0x0][0x8a8] ;  /* 0x00022a00ff023b82 */ /* 0x000e620000000a00 */
[----:B------:R-:W-:Y:S04]  /*5b40*/  @P3 IMAD R0, R82, UR44, RZ ;  /* 0x0000002c52003c24 */ /* 0x000fe8000f8e02ff */
[----:B-1----:R-:W-:Y:S05]  /*5b50*/  @P3 IMAD.WIDE R2, R0, 0x4, R2 ;  /* 0x0000000400023825 */ /* 0x002fea00078e0202 */
[----:B-----5:R1:W5:Y:S02]  /*5b60*/  @P3 LDG.E R47, desc[UR48][R2.64] ;  /* 0x00000030022f3981 */ /* 0x020364000c1e1900 */
[----:B-1----:R-:W2:Y:S02]  /*5b70*/  @!P3 LDC R47, c[0x0][0x8a0] ;  /* 0x00022800ff2fbb82 */ /* 0x002ea40000000800 */
.L_x_95:
[----:B-----5:R-:W-:Y:S01]  /*5b80*/  FSETP.NEU.AND P3, PT, R49, RZ, PT ;  /* 0x000000ff3100720b */ /* 0x020fe20003f6d000 */
[----:B------:R-:W-:Y:S01]  /*5b90*/  IMAD.SHL.U32 R66, R92, 0x2, RZ ;  /* 0x000000025c427824 */ /* 0x000fe200078e00ff */
[----:B------:R-:W-:Y:S01]  /*5ba0*/  SEL R4, RZ, 0xffffffff, P2 ;  /* 0xffffffffff047807 */ /* 0x000fe20001000000 */
[----:B------:R-:W-:Y:S01]  /*5bb0*/  BSSY B1, `(.L_x_96) ;  /* 0x0000043000017945 */ /* 0x000fe20003800000 */
[----:B------:R-:W-:Y:S01]  /*5bc0*/  @P1 LOP3.LUT P2, RZ, R88, 0xff, RZ, 0xc0, !PT ;  /* 0x000000ff58ff1812 */ /* 0x000fe2000784c0ff */
[----:B------:R-:W-:Y:S01]  /*5bd0*/  VIADD R107, R66, UR36 ;  /* 0x00000024426b7c36 */ /* 0x000fe20008000000 */
[----:B------:R-:W-:Y:S01]  /*5be0*/  @P1 SEL R0, RZ, 0xffffffff, P3 ;  /* 0xffffffffff001807 */ /* 0x000fe20001800000 */
[----:B------:R-:W-:Y:S01]  /*5bf0*/  IMAD.MOV.U32 R67, RZ, RZ, 0x1 ;  /* 0x00000001ff437424 */ /* 0x000fe200078e00ff */
[----:B------:R-:W-:Y:S01]  /*5c00*/  LOP3.LUT R98, R98, 0x1, RZ, 0x3c, !PT ;  /* 0x0000000162627812 */ /* 0x000fe200078e3cff */
[----:B------:R-:W-:Y:S01]  /*5c10*/  IMAD.MOV.U32 R65, RZ, RZ, RZ ;  /* 0x000000ffff417224 */ /* 0x000fe200078e00ff */
[----:B------:R-:W-:Y:S02]  /*5c20*/  @P0 SEL R0, R4, R0, !P2 ;  /* 0x0000000004000207 */ /* 0x000fe40005000000 */
[----:B------:R-:W-:Y:S02]  /*5c30*/  CS2R R78, SRZ ;  /* 0x00000000004e7805 */ /* 0x000fe4000001ff00 */
[----:B------:R-:W-:Y:S02]  /*5c40*/  LEA R64, R45, UR36, 0x3 ;  /* 0x000000242d407c11 */ /* 0x000fe4000f8e18ff */
[----:B------:R-:W-:Y:S02]  /*5c50*/  CS2R R76, SRZ ;  /* 0x00000000004c7805 */ /* 0x000fe4000001ff00 */
[----:B------:R-:W-:Y:S02]  /*5c60*/  @P1 LOP3.LUT R0, R0, 0x1, RZ, 0xc0, !PT ;  /* 0x0000000100001812 */ /* 0x000fe400078ec0ff */
[----:B------:R-:W-:Y:S02]  /*5c70*/  CS2R R70, SRZ ;  /* 0x0000000000467805 */ /* 0x000fe4000001ff00 */
[----:B------:R-:W-:Y:S02]  /*5c80*/  SHF.L.U32 R2, R97, 0x1f, RZ ;  /* 0x0000001f61027819 */ /* 0x000fe400000006ff */
[----:B------:R-:W-:Y:S02]  /*5c90*/  CS2R R68, SRZ ;  /* 0x0000000000447805 */ /* 0x000fe4000001ff00 */
[----:B------:R-:W-:Y:S02]  /*5ca0*/  ISETP.NE.U32.OR P6, PT, R0, 0x1, !P1 ;  /* 0x000000010000780c */ /* 0x000fe40004fc5470 */
[----:B------:R-:W-:Y:S02]  /*5cb0*/  CS2R R62, SRZ ;  /* 0x00000000003e7805 */ /* 0x000fe4000001ff00 */
[----:B------:R-:W-:Y:S02]  /*5cc0*/  PLOP3.LUT P2, PT, PT, PT, UP1, 0x80, 0x8 ;  /* 0x000000000008781c */ /* 0x000fe40003f4f018 */
[----:B------:R-:W-:Y:S02]  /*5cd0*/  CS2R R60, SRZ ;  /* 0x00000000003c7805 */ /* 0x000fe4000001ff00 */
[----:B------:R-:W-:Y:S02]  /*5ce0*/  LEA.HI R48, R45, R45, RZ, 0x1 ;  /* 0x0000002d2d307211 */ /* 0x000fe400078f08ff */
[----:B------:R-:W-:Y:S02]  /*5cf0*/  CS2R R58, SRZ ;  /* 0x00000000003a7805 */ /* 0x000fe4000001ff00 */
[----:B------:R-:W-:Y:S02]  /*5d00*/  LOP3.LUT P4, R103, R88, 0xff, RZ, 0xc0, !PT ;  /* 0x000000ff58677812 */ /* 0x000fe4000788c0ff */
[----:B------:R-:W-:Y:S02]  /*5d10*/  CS2R R56, SRZ ;  /* 0x0000000000387805 */ /* 0x000fe4000001ff00 */
[----:B------:R-:W-:Y:S01]  /*5d20*/  SEL R3, RZ, 0xffffffff, P3 ;  /* 0xffffffffff037807 */ /* 0x000fe20001800000 */
[----:B------:R-:W-:Y:S01]  /*5d30*/  VIADD R108, R107, 0x400 ;  /* 0x000004006b6c7836 */ /* 0x000fe20000000000 */
[----:B------:R-:W-:Y:S01]  /*5d40*/  P2R R105, PR, RZ, 0x40 ;  /* 0x00000040ff697803 */ /* 0x000fe20000000000 */
[----:B------:R-:W-:Y:S01]  /*5d50*/  IMAD.IADD R106, R99, 0x1, R107 ;  /* 0x00000001636a7824 */ /* 0x000fe200078e026b */
[----:B------:R-:W-:Y:S02]  /*5d60*/  @P6 SHF.L.U32 R0, R98, 0x1f, RZ ;  /* 0x0000001f62006819 */ /* 0x000fe400000006ff */
[----:B------:R-:W-:Y:S02]  /*5d70*/  @P2 SEL R3, R4, R3, !P4 ;  /* 0x0000000304032207 */ /* 0x000fe40006000000 */
[----:B------:R1:W3:Y:S02]  /*5d80*/  @P6 SYNCS.PHASECHK.TRANS64.TRYWAIT P1, [UR36+0x90], R0 ;  /* 0x00009000ff0065a7 */ /* 0x0002e40008021124 */
[----:B------:R-:W-:Y:S04]  /*5d90*/  LOP3.LUT R3, R3, 0x1, RZ, 0xc0, !PT ;  /* 0x0000000103037812 */ /* 0x000fe800078ec0ff */
[----:B------:R-:W-:Y:S04]  /*5da0*/  ISETP.NE.U32.AND P5, PT, R3, 0x1, PT ;  /* 0x000000010300780c */ /* 0x000fe80003fa5070 */
[----:B------:R-:W-:Y:S01]  /*5db0*/  P2R R72, PR, RZ, 0x20 ;  /* 0x00000020ff487803 */ /* 0x000fe20000000000 */
[----:B------:R4:W2:Y:S01]  /*5dc0*/  SYNCS.PHASECHK.TRANS64.TRYWAIT P0, [R64+URZ+0x100], R2 ;  /* 0x00010002400075a7 */ /* 0x0008a200080011ff */
[C---:B-1----:R-:W-:Y:S01]  /*5dd0*/  IMAD.SHL.U32 R0, R48.reuse, 0x80, RZ ;  /* 0x0000008030007824 */ /* 0x042fe200078e00ff */
[----:B------:R-:W-:Y:S04]  /*5de0*/  LOP3.LUT R48, R48, 0xffe, RZ, 0xc0, !PT ;  /* 0x00000ffe30307812 */ /* 0x000fe800078ec0ff */
[----:B------:R-:W-:Y:S01]  /*5df0*/  LOP3.LUT R0, R0, 0xffffff00, RZ, 0xc0, !PT ;  /* 0xffffff0000007812 */ /* 0x000fe200078ec0ff */
[----:B------:R-:W-:Y:S04]  /*5e00*/  IMAD.IADD R48, R45, 0x1, -R48 ;  /* 0x000000012d307824 */ /* 0x000fe800078e0a30 */
[----:B------:R-:W-:Y:S04]  /*5e10*/  IMAD.IADD R0, R46, 0x1, R0 ;  /* 0x000000012e007824 */ /* 0x000fe800078e0200 */
[----:B------:R-:W-:Y:S01]  /*5e20*/  IMAD R48, R48, 0x100000, R0 ;  /* 0x0010000030307824 */ /* 0x000fe200078e0200 */
[----:B---3--:R-:W-:Y:S01]  /*5e30*/  @P6 SEL R67, RZ, 0x1, !P1 ;  /* 0x00000001ff436807 */ /* 0x008fe20004800000 */
[----:B----4-:R-:W-:Y:S06]  /*5e40*/  @!P6 BRA `(.L_x_97) ;  /* 0x000000000064e947 */ /* 0x010fec0003800000 */
[----:B------:R-:W-:Y:S01]  /*5e50*/  @P5 IMAD R5, R100, 0x2, R108 ;  /* 0x0000000264055824 */ /* 0x000fe200078e026c */
[----:B------:R-:W-:Y:S01]  /*5e60*/  ISETP.NE.AND P1, PT, R67, RZ, PT ;  /* 0x000000ff4300720c */ /* 0x000fe20003f25270 */
[----:B------:R-:W-:Y:S01]  /*5e70*/  IMAD.MOV.U32 R78, RZ, RZ, RZ ;  /* 0x000000ffff4e7224 */ /* 0x000fe200078e00ff */
[----:B------:R-:W-:Y:S01]  /*5e80*/  BSSY B0, `(.L_x_98) ;  /* 0x000000d000007945 */ /* 0x000fe20003800000 */
[----:B------:R-:W-:Y:S01]  /*5e90*/  @P5 IMAD.IADD R4, R99, 0x1, R5 ;  /* 0x0000000163045824 */ /* 0x000fe200078e0205 */
[----:B------:R-:W-:Y:S02]  /*5ea0*/  CS2R R70, SRZ ;  /* 0x0000000000467805 */ /* 0x000fe4000001ff00 */
[----:B------:R-:W-:Y:S02]  /*5eb0*/  CS2R R68, SRZ ;  /* 0x0000000000447805 */ /* 0x000fe4000001ff00 */
[----:B------:R-:W-:Y:S02]  /*5ec0*/  CS2R R76, SRZ ;  /* 0x00000000004c7805 */ /* 0x000fe4000001ff00 */
[----:B------:R-:W-:Y:S02]  /*5ed0*/  CS2R R58, SRZ ;  /* 0x00000000003a7805 */ /* 0x000fe4000001ff00 */
[----:B------:R-:W-:Y:S02]  /*5ee0*/  CS2R R56, SRZ ;  /* 0x0000000000387805 */ /* 0x000fe4000001ff00 */
[----:B------:R-:W-:Y:S02]  /*5ef0*/  CS2R R62, SRZ ;  /* 0x00000000003e7805 */ /* 0x000fe4000001ff00 */
[----:B------:R-:W-:Y:S01]  /*5f00*/  CS2R R60, SRZ ;  /* 0x00000000003c7805 */ /* 0x000fe2000001ff00 */
[----:B------:R-:W-:Y:S06]  /*5f10*/  @P1 BRA `(.L_x_99) ;  /* 0x00000000000c1947 */ /* 0x000fec0003800000 */
[----:B------:R-:W-:Y:S04]  /*5f20*/  SHF.L.U32 R3, R98, 0x1f, RZ ;  /* 0x0000001f62037819 */ /* 0x000fe800000006ff */
[----:B------:R-:W1:Y:S02]  /*5f30*/  SYNCS.PHASECHK.TRANS64.TRYWAIT P1, [UR36+0x90], R3 ;  /* 0x00009003ff0075a7 */ /* 0x000e640008021124 */
[----:B-1----:R-:W-:Y:S05]  /*5f40*/  @!P1 BRA `(.L_x_100) ;  /* 0x0000003c00f89947 */ /* 0x002fea0003800000 */
.L_x_99:
[----:B------:R-:W-:Y:S05]  /*5f50*/  BSYNC B0 ;  /* 0x0000000000007941 */ /* 0x000fea0003800000 */
.L_x_98:
[----:B------:R-:W-:Y:S01]  /*5f60*/  ISETP.NE.AND P1, PT, R72, RZ, PT ;  /* 0x000000ff4800720c */ /* 0x000fe20003f25270 */
[----:B------:R-:W-:Y:S11]  /*5f70*/  HFMA2 R65, -RZ, RZ, 0, 5.9604644775390625e-08 ;  /* 0x00000001ff417431 */ /* 0x000ff600000001ff */
[----:B------:R-:W-:Y:S01]  /*5f80*/  @!UPT UIADD3 URZ, UPT, UPT, URZ, URZ, URZ ;  /* 0x000000fffffff290 */ /* 0x000fe2000fffe0ff */
[----:B------:R-:W-:Y:S05]  /*5f90*/  @P1 WARPSYNC.ALL ;  /* 0x0000000000001948 */ /* 0x000fea0003800000 */
[----:B------:R3:W4:Y:S04]  /*5fa0*/  @P1 LDSM.16.M88.4 R68, [R5] ;  /* 0x000000000544183b */ /* 0x0007280000000200 */
[----:B------:R3:W1:Y:S04]  /*5fb0*/  @P1 LDSM.16.M88.4 R76, [R4] ;  /* 0x00000000044c183b */ /* 0x0006680000000200 */
[----:B------:R3:W1:Y:S04]  /*5fc0*/  @P1 LDSM.16.M88.4 R56, [R66+UR36+0x400] ;  /* 0x000400244238183b */ /* 0x0006680008000200 */
[----:B------:R3:W1:Y:S02]  /*5fd0*/  @P1 LDSM.16.M88.4 R60, [R106+0x400] ;  /* 0x000400006a3c183b */ /* 0x0006640000000200 */
.L_x_97:
[----:B------:R-:W-:Y:S05]  /*5fe0*/  BSYNC B1 ;  /* 0x0000000000017941 */ /* 0x000fea0003800000 */
.L_x_96:
[----:B-1----:R-:W-:Y:S04]  /*5ff0*/  SHF.R.U32.HI R0, RZ, 0x15, R48 ;  /* 0x00000015ff007819 */ /* 0x002fe80000011630 */
[----:B------:R-:W-:Y:S01]  /*6000*/  LOP3.LUT P1, RZ, R0, 0x3, R93, 0x48, !PT ;  /* 0x0000000300ff7812 */ /* 0x000fe2000782485d */
[----:B------:R-:W-:Y:S01]  /*6010*/  @!UPT UIADD3 URZ, UPT, UPT, URZ, URZ, URZ ;  /* 0x000000fffffff290 */ /* 0x000fe2000fffe0ff */
[----:B--2---:R-:W-:Y:S11]  /*6020*/  @P0 BRA `(.L_x_101) ;  /* 0x0000000000080947 */ /* 0x004ff60003800000 */
[----:B------:R-:W1:Y:S02]  /*6030*/  SYNCS.PHASECHK.TRANS64.TRYWAIT P0, [R64+URZ+0x100], R2 ;  /* 0x00010002400075a7 */ /* 0x000e6400080011ff */
[----:B-1----:R-:W-:Y:S05]  /*6040*/  @!P0 BRA `(.L_x_102) ;  /* 0x0000003c00d08947 */ /* 0x002fea0003800000 */
.L_x_101:
[----:B------:R-:W-:Y:S05]  /*6050*/  @!P1 BRA `(.L_x_103) ;  /* 0x0000000000409947 */ /* 0x000fea0003800000 */
[----:B------:R-:W3:Y:S01]  /*6060*/  LDCU.64 UR8, c[0x4][0x70] ;  /* 0x01000e00ff0877ac */ /* 0x000ee20008000a00 */
[----:B------:R-:W-:Y:S01]  /*6070*/  MOV R3, 0x0 ;  /* 0x0000000000037802 */ /* 0x000fe20000000f00 */
[----:B------:R-:W-:Y:S02]  /*6080*/  HFMA2 R12, -RZ, RZ, 0, 5.9604644775390625e-08 ;  /* 0x00000001ff0c7431 */ /* 0x000fe400000001ff */
[----:B------:R-:W-:Y:S02]  /*6090*/  IMAD.MOV.U32 R8, RZ, RZ, 0x192 ;  /* 0x00000192ff087424 */ /* 0x000fe400078e00ff */
[----:B------:R-:W-:Y:S01]  /*60a0*/  IMAD.MOV.U32 R13, RZ, RZ, RZ ;  /* 0x000000ffff0d7224 */ /* 0x000fe200078e00ff */
[----:B------:R-:W2:Y:S01]  /*60b0*/  LDCU.64 UR6, c[0x4][0x78] ;  /* 0x01000f00ff0677ac */ /* 0x000ea20008000a00 */
[----:B-1----:R-:W1:Y:S01]  /*60c0*/  LDC.64 R2, c[0x4][R3] ;  /* 0x0100000003027b82 */ /* 0x002e620000000a00 */
[----:B------:R-:W5:Y:S01]  /*60d0*/  LDCU.64 UR4, c[0x4][0x10] ;  /* 0x01000200ff0477ac */ /* 0x000f620008000a00 */
[----:B---3--:R-:W-:Y:S01]  /*60e0*/  MOV R5, UR9 ;  /* 0x0000000900057c02 */ /* 0x008fe20008000f00 */
[----:B------:R-:W-:Y:S01]  /*60f0*/  IMAD.U32 R4, RZ, RZ, UR8 ;  /* 0x00000008ff047e24 */ /* 0x000fe2000f8e00ff */
[----:B--2---:R-:W-:Y:S01]  /*6100*/  MOV R7, UR7 ;  /* 0x0000000700077c02 */ /* 0x004fe20008000f00 */
[----:B------:R-:W-:Y:S01]  /*6110*/  IMAD.U32 R6, RZ, RZ, UR6 ;  /* 0x00000006ff067e24 */ /* 0x000fe2000f8e00ff */
[----:B-----5:R-:W-:Y:S01]  /*6120*/  MOV R11, UR5 ;  /* 0x00000005000b7c02 */ /* 0x020fe20008000f00 */
[----:B------:R-:W-:Y:S02]  /*6130*/  IMAD.U32 R10, RZ, RZ, UR4 ;  /* 0x00000004ff0a7e24 */ /* 0x000fe4000f8e00ff */
[----:B------:R-:W-:Y:S07]  /*6140*/  LEPC R20, `(.L_x_103) ;  /* 0x000000001014794e */ /* 0x000fee0000000000 */
[----:B-1--4-:R-:W-:Y:S05]  /*6150*/  CALL.ABS.NOINC R2 ;  /* 0x0000000002007343 */ /* 0x012fea0003c00000 */
.L_x_103:
[----:B------:R-:W-:Y:S05]  /*6160*/  WARPSYNC.ALL ;  /* 0x0000000000007948 */ /* 0x000fea0003800000 */
[----:B------:R-:W-:Y:S01]  /*6170*/  R2UR UR4, R48 ;  /* 0x00000000300472ca */ /* 0x000fe200000e0000 */
[--C-:B------:R-:W-:Y:S01]  /*6180*/  HADD2.F32 R50, -RZ, R56.reuse.H0_H0 ;  /* 0x20000038ff327230 */ /* 0x100fe20000004100 */
[----:B------:R-:W-:Y:S01]  /*6190*/  SHF.L.U32 R73, R100, 0x1, RZ ;  /* 0x0000000164497819 */ /* 0x000fe200000006ff */
[----:B------:R-:W-:Y:S01]  /*61a0*/  HADD2.F32 R51, -RZ, R56.H1_H1 ;  /* 0x30000038ff337230 */ /* 0x000fe20000004100 */
[----:B------:R-:W-:Y:S01]  /*61b0*/  ISETP.NE.AND P0, PT, R101, RZ, PT ;  /* 0x000000ff6500720c */ /* 0x000fe20003f05270 */
[--C-:B------:R-:W-:Y:S01]  /*61c0*/  HADD2.F32 R52, -RZ, R57.reuse.H0_H0 ;  /* 0x20000039ff347230 */ /* 0x100fe20000004100 */
[----:B------:R-:W-:Y:S01]  /*61d0*/  IADD3 R108, PT, PT, R108, R73, RZ ;  /* 0x000000496c6c7210 */ /* 0x000fe20007ffe0ff */
[----:B------:R-:W-:Y:S03]  /*61e0*/  BSSY.RECONVERGENT B0, `(.L_x_104) ;  /* 0x0000086000007945 */ /* 0x000fe60003800200 */
[----:B------:R-:W-:Y:S03]  /*61f0*/  IADD3 R109, PT, PT, R99, R108, RZ ;  /* 0x0000006c636d7210 */ /* 0x000fe60007ffe0ff */
[----:B---3--:R-:W2:Y:S02]  /*6200*/  LDTM.16dp256bit.x8 R4, tmem[UR4] ;  /* 0x00000004000479ee */ /* 0x008ea400081a0000 */
[C---:B--2---:R-:W-:Y:S01]  /*6210*/  FMUL R0, R47.reuse, R4 ;  /* 0x000000042f007220 */ /* 0x044fe20000400000 */
[C---:B-1----:R-:W-:Y:S01]  /*6220*/  FMUL R2, R47.reuse, R5 ;  /* 0x000000052f027220 */ /* 0x042fe20000400000 */
[C---:B------:R-:W-:Y:S01]  /*6230*/  FMUL R4, R47.reuse, R8 ;  /* 0x000000082f047220 */ /* 0x040fe20000400000 */
[----:B------:R-:W-:Y:S01]  /*6240*/  FMUL R3, R47, R6 ;  /* 0x000000062f037220 */ /* 0x000fe20000400000 */
[C---:B------:R-:W-:Y:S01]  /*6250*/  FFMA R0, R49.reuse, R50, R0 ;  /* 0x0000003231007223 */ /* 0x040fe20000000000 */
[----:B------:R-:W-:Y:S01]  /*6260*/  FFMA R2, R49, R51, R2 ;  /* 0x0000003331027223 */ /* 0x000fe20000000002 */
[C---:B------:R-:W-:Y:S01]  /*6270*/  FMUL R5, R47.reuse, R9 ;  /* 0x000000092f057220 */ /* 0x040fe20000400000 */
        /* <DEDUP_REMOVED lines=16> */
[----:B------:R-:W-:Y:S02]  /*6380*/  HADD2.F32 R32, -RZ, R57.H1_H1 ;  /* 0x30000039ff207230 */ /* 0x000fe40000004100 */
[C---:B------:R-:W-:Y:S01]  /*6390*/  FMUL R26, R47.reuse, R30 ;  /* 0x0000001e2f1a7220 */ /* 0x040fe20000400000 */
[----:B------:R-:W-:Y:S01]  /*63a0*/  FMUL R29, R47, R33 ;  /* 0x000000212f1d7220 */ /* 0x000fe20000400000 */
[--C-:B------:R-:W-:Y:S02]  /*63b0*/  HADD2.F32 R33, -RZ, R58.reuse.H0_H0 ;  /* 0x2000003aff217230 */ /* 0x100fe40000004100 */
[----:B------:R-:W-:Y:S01]  /*63c0*/  FFMA R3, R49, R52, R3 ;  /* 0x0000003431037223 */ /* 0x000fe20000000003 */
[C---:B------:R-:W-:Y:S01]  /*63d0*/  FMUL R7, R47.reuse, R7 ;  /* 0x000000072f077220 */ /* 0x040fe20000400000 */
[----:B------:R-:W-:Y:S01]  /*63e0*/  FMUL R30, R47, R34 ;  /* 0x000000222f1e7220 */ /* 0x000fe20000400000 */
[----:B------:R-:W-:Y:S01]  /*63f0*/  HADD2.F32 R34, -RZ, R58.H1_H1 ;  /* 0x3000003aff227230 */ /* 0x000fe20000004100 */
[----:B------:R-:W-:Y:S01]  /*6400*/  F2FP.F16.F32.PACK_AB R52, R2, R0 ;  /* 0x000000000234723e */ /* 0x000fe200000000ff */
[--C-:B------:R-:W-:Y:S02]  /*6410*/  HADD2.F32 R0, -RZ, R59.reuse.H0_H0 ;  /* 0x2000003bff007230 */ /* 0x100fe40000004100 */
[C---:B------:R-:W-:Y:S01]  /*6420*/  FFMA R7, R49.reuse, R32, R7 ;  /* 0x0000002031077223 */ /* 0x040fe20000000007 */
[----:B------:R-:W-:Y:S02]  /*6430*/  HADD2.F32 R2, -RZ, R59.H1_H1 ;  /* 0x3000003bff027230 */ /* 0x000fe40000004100 */
[C---:B------:R-:W-:Y:S01]  /*6440*/  FFMA R4, R49.reuse, R33, R4 ;  /* 0x0000002131047223 */ /* 0x040fe20000000004 */
[C---:B------:R-:W-:Y:S01]  /*6450*/  FFMA R5, R49.reuse, R34, R5 ;  /* 0x0000002231057223 */ /* 0x040fe20000000005 */
[----:B------:R-:W-:Y:S01]  /*6460*/  FFMA R6, R49, R0, R6 ;  /* 0x0000000031067223 */ /* 0x000fe20000000006 */
[--C-:B------:R-:W-:Y:S02]  /*6470*/  HADD2.F32 R0, -RZ, R60.reuse.H0_H0 ;  /* 0x2000003cff007230 */ /* 0x100fe40000004100 */
[----:B------:R-:W-:Y:S01]  /*6480*/  FMUL R11, R47, R11 ;  /* 0x0000000b2f0b7220 */ /* 0x000fe20000400000 */
[----:B------:R-:W-:Y:S01]  /*6490*/  F2FP.F16.F32.PACK_AB R53, R7, R3 ;  /* 0x000000030735723e */ /* 0x000fe200000000ff */
[--C-:B------:R-:W-:Y:S02]  /*64a0*/  HADD2.F32 R3, -RZ, R61.reuse.H0_H0 ;  /* 0x2000003dff037230 */ /* 0x100fe40000004100 */
[----:B------:R-:W-:Y:S01]  /*64b0*/  FMUL R15, R47, R15 ;  /* 0x0000000f2f0f7220 */ /* 0x000fe20000400000 */
[C---:B------:R-:W-:Y:S01]  /*64c0*/  FFMA R11, R49.reuse, R2, R11 ;  /* 0x00000002310b7223 */ /* 0x040fe2000000000b */
[----:B------:R-:W-:Y:S02]  /*64d0*/  HADD2.F32 R2, -RZ, R60.H1_H1 ;  /* 0x3000003cff027230 */ /* 0x000fe40000004100 */
[----:B------:R-:W-:Y:S01]  /*64e0*/  FFMA R8, R49, R0, R8 ;  /* 0x0000000031087223 */ /* 0x000fe20000000008 */
[----:B------:R-:W-:Y:S02]  /*64f0*/  HADD2.F32 R0, -RZ, R61.H1_H1 ;  /* 0x3000003dff007230 */ /* 0x000fe40000004100 */
[C---:B------:R-:W-:Y:S01]  /*6500*/  FMUL R19, R47.reuse, R19 ;  /* 0x000000132f137220 */ /* 0x040fe20000400000 */
[----:B------:R-:W-:Y:S01]  /*6510*/  FMUL R23, R47, R23 ;  /* 0x000000172f177220 */ /* 0x000fe20000400000 */
[C---:B------:R-:W-:Y:S01]  /*6520*/  FFMA R9, R49.reuse, R2, R9 ;  /* 0x0000000231097223 */ /* 0x040fe20000000009 */
[--C-:B------:R-:W-:Y:S02]  /*6530*/  HADD2.F32 R2, -RZ, R62.reuse.H0_H0 ;  /* 0x2000003eff027230 */ /* 0x100fe40000004100 */
[C---:B------:R-:W-:Y:S01]  /*6540*/  FFMA R10, R49.reuse, R3, R10 ;  /* 0x00000003310a7223 */ /* 0x040fe2000000000a */
[--C-:B------:R-:W-:Y:S02]  /*6550*/  HADD2.F32 R3, -RZ, R63.reuse.H0_H0 ;  /* 0x2000003fff037230 */ /* 0x100fe40000004100 */
[C---:B------:R-:W-:Y:S01]  /*6560*/  FFMA R15, R49.reuse, R0, R15 ;  /* 0x00000000310f7223 */ /* 0x040fe2000000000f */
[----:B------:R-:W-:Y:S02]  /*6570*/  HADD2.F32 R0, -RZ, R62.H1_H1 ;  /* 0x3000003eff007230 */ /* 0x000fe40000004100 */
[----:B------:R-:W-:Y:S01]  /*6580*/  FFMA R12, R49, R2, R12 ;  /* 0x00000002310c7223 */ /* 0x000fe2000000000c */
[--C-:B----4-:R-:W-:Y:S02]  /*6590*/  HADD2.F32 R2, -RZ, R68.reuse.H0_H0 ;  /* 0x20000044ff027230 */ /* 0x110fe40000004100 */
[C---:B------:R-:W-:Y:S01]  /*65a0*/  FMUL R27, R47.reuse, R27 ;  /* 0x0000001b2f1b7220 */ /* 0x040fe20000400000 */
[----:B------:R-:W-:Y:S01]  /*65b0*/  FMUL R31, R47, R31 ;  /* 0x0000001f2f1f7220 */ /* 0x000fe20000400000 */
[C---:B------:R-:W-:Y:S01]  /*65c0*/  FFMA R13, R49.reuse, R0, R13 ;  /* 0x00000000310d7223 */ /* 0x040fe2000000000d */
[----:B------:R-:W-:Y:S02]  /*65d0*/  HADD2.F32 R0, -RZ, R63.H1_H1 ;  /* 0x3000003fff007230 */ /* 0x000fe40000004100 */
[----:B------:R-:W-:Y:S01]  /*65e0*/  FFMA R14, R49, R3, R14 ;  /* 0x00000003310e7223 */ /* 0x000fe2000000000e */
[----:B------:R-:W-:Y:S01]  /*65f0*/  HADD2.F32 R3, -RZ, R68.H1_H1 ;  /* 0x30000044ff037230 */ /* 0x000fe20000004100 */
[----:B------:R-:W-:Y:S01]  /*6600*/  F2FP.F16.F32.PACK_AB R54, R5, R4 ;  /* 0x000000040536723e */ /* 0x000fe200000000ff */
[----:B------:R-:W-:Y:S02]  /*6610*/  HADD2.F32 R4, -RZ, R79.H0_H0 ;  /* 0x2000004fff047230 */ /* 0x000fe40000004100 */
[C---:B------:R-:W-:Y:S01]  /*6620*/  FFMA R19, R49.reuse, R0, R19 ;  /* 0x0000000031137223 */ /* 0x040fe20000000013 */
[--C-:B------:R-:W-:Y:S02]  /*6630*/  HADD2.F32 R0, -RZ, R69.reuse.H0_H0 ;  /* 0x20000045ff007230 */ /* 0x100fe40000004100 */
[C---:B------:R-:W-:Y:S01]  /*6640*/  FFMA R16, R49.reuse, R2, R16 ;  /* 0x0000000231107223 */ /* 0x040fe20000000010 */
[----:B------:R-:W-:Y:S01]  /*6650*/  FFMA R17, R49, R3, R17 ;  /* 0x0000000331117223 */ /* 0x000fe20000000011 */
[----:B------:R-:W-:Y:S01]  /*6660*/  HADD2.F32 R2, -RZ, R69.H1_H1 ;  /* 0x30000045ff027230 */ /* 0x000fe20000004100 */
[----:B------:R-:W-:Y:S01]  /*6670*/  F2FP.F16.F32.PACK_AB R55, R11, R6 ;  /* 0x000000060b37723e */ /* 0x000fe200000000ff */
[----:B------:R-:W-:Y:S01]  /*6680*/  FFMA R18, R49, R0, R18 ;  /* 0x0000000031127223 */ /* 0x000fe20000000012 */
[--C-:B------:R-:W-:Y:S01]  /*6690*/  HADD2.F32 R0, -RZ, R70.reuse.H0_H0 ;  /* 0x20000046ff007230 */ /* 0x100fe20000004100 */
[----:B------:R-:W-:Y:S01]  /*66a0*/  F2FP.F16.F32.PACK_AB R8, R9, R8 ;  /* 0x000000080908723e */ /* 0x000fe200000000ff */
[C---:B------:R-:W-:Y:S01]  /*66b0*/  FFMA R23, R49.reuse, R2, R23 ;  /* 0x0000000231177223 */ /* 0x040fe20000000017 */
[----:B------:R1:W-:Y:S01]  /*66c0*/  STSM.16.M88.4 [R107+0x400], R52 ;  /* 0x000400346b007844 */ /* 0x0003e20000000200 */
[----:B------:R-:W-:Y:S02]  /*66d0*/  HADD2.F32 R2, -RZ, R70.H1_H1 ;  /* 0x30000046ff027230 */ /* 0x000fe40000004100 */
[----:B------:R-:W-:Y:S01]  /*66e0*/  FFMA R20, R49, R0, R20 ;  /* 0x0000000031147223 */ /* 0x000fe20000000014 */
[--C-:B------:R-:W-:Y:S01]  /*66f0*/  HADD2.F32 R3, -RZ, R71.reuse.H0_H0 ;  /* 0x20000047ff037230 */ /* 0x100fe20000004100 */
[----:B------:R-:W-:Y:S01]  /*6700*/  F2FP.F16.F32.PACK_AB R9, R15, R10 ;  /* 0x0000000a0f09723e */ /* 0x000fe200000000ff */
[----:B------:R-:W-:Y:S02]  /*6710*/  HADD2.F32 R0, -RZ, R71.H1_H1 ;  /* 0x30000047ff007230 */ /* 0x000fe40000004100 */
[C---:B------:R-:W-:Y:S01]  /*6720*/  FFMA R21, R49.reuse, R2, R21 ;  /* 0x0000000231157223 */ /* 0x040fe20000000015 */
[--C-:B------:R-:W-:Y:S02]  /*6730*/  HADD2.F32 R2, -RZ, R76.reuse.H0_H0 ;  /* 0x2000004cff027230 */ /* 0x100fe40000004100 */
[C---:B------:R-:W-:Y:S01]  /*6740*/  FFMA R22, R49.reuse, R3, R22 ;  /* 0x0000000331167223 */ /* 0x040fe20000000016 */
[--C-:B------:R-:W-:Y:S02]  /*6750*/  HADD2.F32 R3, -RZ, R77.reuse.H0_H0 ;  /* 0x2000004dff037230 */ /* 0x100fe40000004100 */
[C---:B------:R-:W-:Y:S01]  /*6760*/  FFMA R27, R49.reuse, R0, R27 ;  /* 0x00000000311b7223 */ /* 0x040fe2000000001b */
[----:B------:R-:W-:Y:S02]  /*6770*/  HADD2.F32 R0, -RZ, R76.H1_H1 ;  /* 0x3000004cff007230 */ /* 0x000fe40000004100 */
[----:B------:R-:W-:Y:S01]  /*6780*/  FFMA R24, R49, R2, R24 ;  /* 0x0000000231187223 */ /* 0x000fe20000000018 */
[--C-:B------:R-:W-:Y:S02]  /*6790*/  HADD2.F32 R2, -RZ, R78.reuse.H0_H0 ;  /* 0x2000004eff027230 */ /* 0x100fe40000004100 */
[----:B------:R-:W-:Y:S01]  /*67a0*/  FMUL R35, R47, R35 ;  /* 0x000000232f237220 */ /* 0x000fe20000400000 */
[----:B------:R-:W-:Y:S01]  /*67b0*/  F2FP.F16.F32.PACK_AB R10, R13, R12 ;  /* 0x0000000c0d0a723e */ /* 0x000fe200000000ff */
[C---:B------:R-:W-:Y:S01]  /*67c0*/  FFMA R25, R49.reuse, R0, R25 ;  /* 0x0000000031197223 */ /* 0x040fe20000000019 */
[----:B------:R-:W-:Y:S02]  /*67d0*/  HADD2.F32 R0, -RZ, R77.H1_H1 ;  /* 0x3000004dff007230 */ /* 0x000fe40000004100 */
[----:B------:R-:W-:Y:S01]  /*67e0*/  FFMA R26, R49, R3, R26 ;  /* 0x00000003311a7223 */ /* 0x000fe2000000001a */
[----:B------:R-:W-:Y:S01]  /*67f0*/  HADD2.F32 R3, -RZ, R78.H1_H1 ;  /* 0x3000004eff037230 */ /* 0x000fe20000004100 */
[----:B------:R-:W-:Y:S01]  /*6800*/  F2FP.F16.F32.PACK_AB R11, R19, R14 ;  /* 0x0000000e130b723e */ /* 0x000fe200000000ff */
[C---:B------:R-:W-:Y:S01]  /*6810*/  FFMA R31, R49.reuse, R0, R31 ;  /* 0x00000000311f7223 */ /* 0x040fe2000000001f */
[----:B------:R-:W-:Y:S02]  /*6820*/  HADD2.F32 R0, -RZ, R79.H1_H1 ;  /* 0x3000004fff007230 */ /* 0x000fe40000004100 */
[C---:B------:R-:W-:Y:S01]  /*6830*/  FFMA R28, R49.reuse, R2, R28 ;  /* 0x00000002311c7223 */ /* 0x040fe2000000001c */
[----:B------:R1:W-:Y:S01]  /*6840*/  STSM.16.M88.4 [R106+0x400], R8 ;  /* 0x000400086a007844 */ /* 0x0003e20000000200 */
[----:B------:R-:W-:Y:S01]  /*6850*/  FFMA R29, R49, R3, R29 ;  /* 0x00000003311d7223 */ /* 0x000fe2000000001d */
[----:B------:R-:W-:Y:S01]  /*6860*/  F2FP.F16.F32.PACK_AB R16, R17, R16 ;  /* 0x000000101110723e */ /* 0x000fe200000000ff */
[----:B------:R-:W-:Y:S01]  /*6870*/  FFMA R30, R49, R4, R30 ;  /* 0x00000004311e7223 */ /* 0x000fe2000000001e */
[----:B------:R-:W-:Y:S01]  /*6880*/  F2FP.F16.F32.PACK_AB R17, R23, R18 ;  /* 0x000000121711723e */ /* 0x000fe200000000ff */
[----:B------:R-:W-:Y:S01]  /*6890*/  FFMA R35, R49, R0, R35 ;  /* 0x0000000031237223 */ /* 0x000fe20000000023 */
[----:B------:R-:W-:Y:S02]  /*68a0*/  F2FP.F16.F32.PACK_AB R18, R21, R20 ;  /* 0x000000141512723e */ /* 0x000fe400000000ff */
[----:B------:R-:W-:Y:S02]  /*68b0*/  F2FP.F16.F32.PACK_AB R19, R27, R22 ;  /* 0x000000161b13723e */ /* 0x000fe400000000ff */
[----:B------:R-:W-:Y:S02]  /*68c0*/  F2FP.F16.F32.PACK_AB R24, R25, R24 ;  /* 0x000000181918723e */ /* 0x000fe400000000ff */
[----:B------:R-:W-:Y:S01]  /*68d0*/  F2FP.F16.F32.PACK_AB R25, R31, R26 ;  /* 0x0000001a1f19723e */ /* 0x000fe200000000ff */
[----:B------:R1:W-:Y:S01]  /*68e0*/  STSM.16.M88.4 [R108], R16 ;  /* 0x000000106c007844 */ /* 0x0003e20000000200 */
[----:B------:R-:W-:Y:S02]  /*68f0*/  F2FP.F16.F32.PACK_AB R26, R29, R28 ;  /* 0x0000001c1d1a723e */ /* 0x000fe400000000ff */
[----:B------:R-:W-:Y:S05]  /*6900*/  F2FP.F16.F32.PACK_AB R27, R35, R30 ;  /* 0x0000001e231b723e */ /* 0x000fea00000000ff */
[----:B------:R1:W-:Y:S01]  /*6910*/  STSM.16.M88.4 [R109], R24 ;  /* 0x000000186d007844 */ /* 0x0003e20000000200 */
[----:B------:R-:W-:Y:S01]  /*6920*/  @!PT LDS RZ, [RZ] ;  /* 0x00000000fffff984 */ /* 0x000fe20000000800 */
[----:B------:R-:W-:Y:S01]  /*6930*/  @!PT LDS RZ, [RZ] ;  /* 0x00000000fffff984 */ /* 0x000fe20000000800 */
[----:B------:R-:W-:Y:S01]  /*6940*/  @!PT LDS RZ, [RZ] ;  /* 0x00000000fffff984 */ /* 0x000fe20000000800 */
[----:B------:R-:W-:Y:S01]  /*6950*/  @!PT LDS RZ, [RZ] ;  /* 0x00000000fffff984 */ /* 0x000fe20000000800 */
[----:B------:R2:W-:Y:S07]  /*6960*/  MEMBAR.ALL.CTA ;  /* 0x0000000000007992 */ /* 0x0005ee0000008000 */
[----:B--2---:R-:W2:Y:S02]  /*6970*/  FENCE.VIEW.ASYNC.S ;  /* 0x00000000000073c6 */ /* 0x004ea40000000000 */
[----:B--2---:R-:W-:Y:S06]  /*6980*/  BAR.SYNC.DEFER_BLOCKING 0x1, 0x80 ;  /* 0x0042000000007b1d */ /* 0x004fec0000010000 */
[----:B------:R-:W-:Y:S05]  /*6990*/  @P0 BRA `(.L_x_105) ;  /* 0x0000000000280947 */ /* 0x000fea0003800000 */
[----:B------:R-:W-:Y:S02]  /*69a0*/  UIADD3 UR4, UPT, UPT, UR36, 0x400, URZ ;  /* 0x0000040024047890 */ /* 0x000fe4000fffe0ff */
[----:B------:R-:W-:Y:S01]  /*69b0*/  UIADD3 UR6, UP0, UPT, UR52, 0x680, URZ ;  /* 0x0000068034067890 */ /* 0x000fe2000ff1e0ff */
[----:B------:R-:W-:Y:S03]  /*69c0*/  UMOV UR43, UR44 ;  /* 0x0000002c002b7c82 */ /* 0x000fe60008000000 */
[----:B------:R-:W-:Y:S01]  /*69d0*/  MOV R94, UR4 ;  /* 0x00000004005e7c02 */ /* 0x000fe20008000f00 */
[----:B------:R-:W-:Y:S03]  /*69e0*/  UIADD3.X UR7, UPT, UPT, URZ, UR53, URZ, UP0, !UPT ;  /* 0x00000035ff077290 */ /* 0x000fe600087fe4ff */
[----:B------:R-:W-:Y:S11]  /*69f0*/  R2UR UR40, R94 ;  /* 0x000000005e2872ca */ /* 0x000ff600000e0000 */
[----:B------:R-:W-:Y:S02]  /*6a00*/  @!UPT UIADD3 URZ, UPT, UPT, URZ, URZ, URZ ;  /* 0x000000fffffff290 */ /* 0x000fe4000fffe0ff */
[----:B------:R2:W-:Y:S01]  /*6a10*/  UTMASTG.3D [UR40], [UR6] ;  /* 0x00000028060073b5 */ /* 0x0005e20008010000 */
[----:B------:R0:W-:Y:S01]  /*6a20*/  UTMACMDFLUSH ;  /* 0x00000000000079b7 */ /* 0x0001e20000000000 */
[----:B--2---:R-:W-:Y:S04]  /*6a30*/  DEPBAR.LE SB0, 0x1 ;  /* 0x000080400000791a */ /* 0x004fe80000000000 */
.L_x_105:
[----:B------:R-:W-:Y:S05]  /*6a40*/  BSYNC.RECONVERGENT B0 ;  /* 0x0000000000007941 */ /* 0x000fea0003800200 */
.L_x_104:
[----:B------:R-:W-:Y:S01]  /*6a50*/  BAR.SYNC.DEFER_BLOCKING 0x1, 0x80 ;  /* 0x0042000000007b1d */ /* 0x000fe20000010000 */
[----:B------:R-:W-:Y:S01]  /*6a60*/  ISETP.NE.AND P1, PT, R105, RZ, PT ;  /* 0x000000ff6900720c */ /* 0x000fe20003f25270 */
[----:B------:R-:W-:Y:S01]  /*6a70*/  UISETP.NE.AND UP0, UPT, UR45, URZ, UPT ;  /* 0x000000ff2d00728c */ /* 0x000fe2000bf05270 */
[----:B------:R-:W-:Y:S11]  /*6a80*/  LEA R2, R65, UR36, 0x3 ;  /* 0x0000002441027c11 */ /* 0x000ff6000f8e18ff */
[----:B------:R-:W-:Y:S01]  /*6a90*/  @P1 SHF.L.U32 R3, R98, 0x1f, RZ ;  /* 0x0000001f62031819 */ /* 0x000fe200000006ff */
[----:B------:R-:W-:Y:S06]  /*6aa0*/  BRA.U !UP0, `(.L_x_106) ;  /* 0x0000000108247547 */ /* 0x000fec000b800000 */
[----:B------:R-:W-:Y:S01]  /*6ab0*/  IMAD.U32 R4, RZ, RZ, UR51 ;  /* 0x00000033ff047e24 */ /* 0x000fe2000f8e00ff */
[----:B------:R-:W-:Y:S01]  /*6ac0*/  MOV R0, UR37 ;  /* 0x0000002500007c02 */ /* 0x000fe20008000f00 */
[----:B------:R-:W-:Y:S03]  /*6ad0*/  UIADD3 UR51, UPT, UPT, UR51, 0x1, URZ ;  /* 0x0000000133337890 */ /* 0x000fe6000fffe0ff */
[----:B------:R-:W-:Y:S01]  /*6ae0*/  @P1 LEA R4, R4, UR36, 0x3 ;  /* 0x0000002404041c11 */ /* 0x000fe2000f8e18ff */
[----:B------:R-:W-:Y:S04]  /*6af0*/  UISETP.NE.AND UP0, UPT, UR51, 0x4, UPT ;  /* 0x000000043300788c */ /* 0x000fe8000bf05270 */
[----:B------:R-:W-:Y:S01]  /*6b00*/  @P1 VIADD R4, R4, 0xb0 ;  /* 0x000000b004041836 */ /* 0x000fe20000000000 */
[----:B------:R-:W-:Y:S04]  /*6b10*/  USEL UR51, UR51, URZ, UP0 ;  /* 0x000000ff33337287 */ /* 0x000fe80008000000 */
[----:B------:R-:W-:Y:S04]  /*6b20*/  @P1 PRMT R0, R0, 0x654, R4 ;  /* 0x0000065400001816 */ /* 0x000fe80000000004 */
[----:B------:R2:W-:Y:S04]  /*6b30*/  @P1 SYNCS.ARRIVE.TRANS64.RED.A1T0 RZ, [R0+URZ], RZ ;  /* 0x000000ff00ff19a7 */ /* 0x0005e800081004ff */
.L_x_106:
[----:B------:R-:W3:Y:S01]  /*6b40*/  @P1 SYNCS.PHASECHK.TRANS64.TRYWAIT P0, [R2+URZ+0x90], R3 ;  /* 0x00009003020015a7 */ /* 0x000ee200080011ff */
[----:B------:R-:W-:Y:S01]  /*6b50*/  BSSY B1, `(.L_x_107) ;  /* 0x0000017000017945 */ /* 0x000fe20003800000 */
[----:B---3--:R-:W-:Y:S03]  /*6b60*/  @P1 SEL R67, RZ, 0x1, !P0 ;  /* 0x00000001ff431807 */ /* 0x008fe60004000000 */
[----:B------:R-:W-:Y:S05]  /*6b70*/  @!P1 BRA `(.L_x_108) ;  /* 0x0000000000509947 */ /* 0x000fea0003800000 */
[----:B------:R-:W-:Y:S01]  /*6b80*/  ISETP.NE.AND P1, PT, R72, RZ, PT ;  /* 0x000000ff4800720c */ /* 0x000fe20003f25270 */
[----:B------:R-:W-:Y:S01]  /*6b90*/  BSSY B0, `(.L_x_109) ;  /* 0x000000a000007945 */ /* 0x000fe20003800000 */
[----:B------:R-:W-:Y:S11]  /*6ba0*/  ISETP.NE.AND P0, PT, R67, RZ, PT ;  /* 0x000000ff4300720c */ /* 0x000ff60003f05270 */
[----:B------:R-:W-:Y:S04]  /*6bb0*/  @P1 IMAD R5, R65, 0x2000, R66 ;  /* 0x0000200041051824 */ /* 0x000fe800078e0242 */
[----:B------:R-:W-:Y:S05]  /*6bc0*/  @P1 VIADD R4, R5, UR36 ;  /* 0x0000002405041c36 */ /* 0x000fea0008000000 */
[----:B------:R-:W-:Y:S01]  /*6bd0*/  @P1 IADD3 R3, PT, PT, R73, R4, RZ ;  /* 0x0000000449031210 */ /* 0x000fe20007ffe0ff */
[----:B------:R-:W-:Y:S01]  /*6be0*/  @P1 IMAD.IADD R4, R99, 0x1, R4 ;  /* 0x0000000163041824 */ /* 0x000fe200078e0204 */
[----:B------:R-:W-:Y:S06]  /*6bf0*/  @P0 BRA `(.L_x_110) ;  /* 0x00000000000c0947 */ /* 0x000fec0003800000 */
[----:B--2---:R-:W-:Y:S04]  /*6c00*/  SHF.L.U32 R0, R98, 0x1f, RZ ;  /* 0x0000001f62007819 */ /* 0x004fe800000006ff */
[----:B------:R-:W2:Y:S02]  /*6c10*/  SYNCS.PHASECHK.TRANS64.TRYWAIT P0, [R2+URZ+0x90], R0 ;  /* 0x00009000020075a7 */ /* 0x000ea400080011ff */
[----:B--2---:R-:W-:Y:S05]  /*6c20*/  @!P0 BRA `(.L_x_111) ;  /* 0x0000003000ec8947 */ /* 0x004fea0003800000 */
.L_x_110:
[----:B------:R-:W-:Y:S05]  /*6c30*/  BSYNC B0 ;  /* 0x0000000000007941 */ /* 0x000fea0003800000 */
.L_x_109:
[----:B------:R-:W-:Y:S02]  /*6c40*/  ISETP.NE.AND P0, PT, R72, RZ, PT ;  /* 0x000000ff4800720c */ /* 0x000fe40003f05270 */
[----:B------:R-:W-:Y:S11]  /*6c50*/  IADD3 R65, PT, PT, R65, 0x1, RZ ;  /* 0x0000000141417810 */ /* 0x000ff60007ffe0ff */
[----:B--2---:R-:W-:Y:S01]  /*6c60*/  @P0 IMAD.IADD R0, R99, 0x1, R3 ;  /* 0x0000000163000824 */ /* 0x004fe200078e0203 */
[----:B------:R-:W-:Y:S05]  /*6c70*/  @P0 WARPSYNC.ALL ;  /* 0x0000000000000948 */ /* 0x000fea0003800000 */
[----:B------:R3:W4:Y:S04]  /*6c80*/  @P0 LDSM.16.M88.4 R56, [R5+UR36+0x400] ;  /* 0x000400240538083b */ /* 0x0007280008000200 */
[----:B------:R3:W2:Y:S04]  /*6c90*/  @P0 LDSM.16.M88.4 R60, [R4+0x400] ;  /* 0x00040000043c083b */ /* 0x0006a80000000200 */
[----:B------:R3:W1:Y:S04]  /*6ca0*/  @P0 LDSM.16.M88.4 R68, [R3+0x400] ;  /* 0x000400000344083b */ /* 0x0006680000000200 */
[----:B------:R3:W1:Y:S02]  /*6cb0*/  @P0 LDSM.16.M88.4 R76, [R0+0x400] ;  /* 0x00040000004c083b */ /* 0x0006640000000200 */
.L_x_108:
[----:B------:R-:W-:Y:S05]  /*6cc0*/  BSYNC B1 ;  /* 0x0000000000017941 */ /* 0x000fea0003800000 */
.L_x_107:
[----:B--23--:R-:W-:Y:S05]  /*6cd0*/  VIADD R0, R48, 0x40 ;  /* 0x0000004030007836 */ /* 0x00cfea0000000000 */
[----:B------:R-:W-:Y:S04]  /*6ce0*/  SHF.R.U32.HI R0, RZ, 0x15, R0 ;  /* 0x00000015ff007819 */ /* 0x000fe80000011600 */
[----:B------:R-:W-:Y:S11]  /*6cf0*/  LOP3.LUT P0, RZ, R0, 0x3, R93, 0x48, !PT ;  /* 0x0000000300ff7812 */ /* 0x000ff6000780485d */
[----:B------:R-:W-:Y:S02]  /*6d00*/  @!UPT UIADD3 URZ, UPT, UPT, URZ, URZ, URZ ;  /* 0x000000fffffff290 */ /* 0x000fe4000fffe0ff */
[----:B------:R-:W-:Y:S05]  /*6d10*/  @!P0 BRA `(.L_x_112) ;  /* 0x0000000000408947 */ /* 0x000fea0003800000 */
[----:B------:R-:W2:Y:S01]  /*6d20*/  LDCU.64 UR8, c[0x4][0x70] ;  /* 0x01000e00ff0877ac */ /* 0x000ea20008000a00 */
[----:B------:R-:W-:Y:S01]  /*6d30*/  MOV R3, 0x0 ;  /* 0x0000000000037802 */ /* 0x000fe20000000f00 */
[----:B------:R-:W-:Y:S02]  /*6d40*/  HFMA2 R12, -RZ, RZ, 0, 5.9604644775390625e-08 ;  /* 0x00000001ff0c7431 */ /* 0x000fe400000001ff */
[----:B-1----:R-:W-:Y:S02]  /*6d50*/  IMAD.MOV.U32 R8, RZ, RZ, 0x192 ;  /* 0x00000192ff087424 */ /* 0x002fe400078e00ff */
[----:B------:R-:W-:Y:S01]  /*6d60*/  IMAD.MOV.U32 R13, RZ, RZ, RZ ;  /* 0x000000ffff0d7224 */ /* 0x000fe200078e00ff */
[----:B------:R-:W1:Y:S01]  /*6d70*/  LDCU.64 UR6, c[0x4][0x78] ;  /* 0x01000f00ff0677ac */ /* 0x000e620008000a00 */
[----:B------:R-:W3:Y:S01]  /*6d80*/  LDC.64 R2, c[0x4][R3] ;  /* 0x0100000003027b82 */ /* 0x000ee20000000a00 */
[----:B------:R-:W5:Y:S01]  /*6d90*/  LDCU.64 UR4, c[0x4][0x10] ;  /* 0x01000200ff0477ac */ /* 0x000f620008000a00 */
[----:B--2---:R-:W-:Y:S01]  /*6da0*/  MOV R5, UR9 ;  /* 0x0000000900057c02 */ /* 0x004fe20008000f00 */
[----:B------:R-:W-:Y:S01]  /*6db0*/  IMAD.U32 R4, RZ, RZ, UR8 ;  /* 0x00000008ff047e24 */ /* 0x000fe2000f8e00ff */
[----:B-1----:R-:W-:Y:S01]  /*6dc0*/  MOV R7, UR7 ;  /* 0x0000000700077c02 */ /* 0x002fe20008000f00 */
[----:B------:R-:W-:Y:S01]  /*6dd0*/  IMAD.U32 R6, RZ, RZ, UR6 ;  /* 0x00000006ff067e24 */ /* 0x000fe2000f8e00ff */
[----:B-----5:R-:W-:Y:S01]  /*6de0*/  MOV R11, UR5 ;  /* 0x00000005000b7c02 */ /* 0x020fe20008000f00 */
[----:B------:R-:W-:Y:S02]  /*6df0*/  IMAD.U32 R10, RZ, RZ, UR4 ;  /* 0x00000004ff0a7e24 */ /* 0x000fe4000f8e00ff */
[----:B------:R-:W-:Y:S07]  /*6e00*/  LEPC R20, `(.L_x_112) ;  /* 0x000000001014794e */ /* 0x000fee0000000000 */
[----:B---34-:R-:W-:Y:S05]  /*6e10*/  CALL.ABS.NOINC R2 ;  /* 0x0000000002007343 */ /* 0x018fea0003c00000 */
.L_x_112:
[----:B------:R-:W-:Y:S05]  /*6e20*/  WARPSYNC.ALL ;  /* 0x0000000000007948 */ /* 0x000fea0003800000 */
[----:B------:R-:W-:Y:S01]  /*6e30*/  R2UR UR4, R48 ;  /* 0x00000000300472ca */ /* 0x000fe200000e0000 */
[--C-:B----4-:R-:W-:Y:S01]  /*6e40*/  HADD2.F32 R3, -RZ, R56.reuse.H0_H0 ;  /* 0x20000038ff037230 */ /* 0x110fe20000004100 */
[----:B------:R-:W-:Y:S01]  /*6e50*/  ISETP.NE.AND P6, PT, R105, RZ, PT ;  /* 0x000000ff6900720c */ /* 0x000fe20003fc5270 */
[--C-:B------:R-:W-:Y:S01]  /*6e60*/  HADD2.F32 R51, -RZ, R57.reuse.H1_H1 ;  /* 0x30000039ff337230 */ /* 0x100fe20000004100 */
[----:B------:R-:W-:Y:S01]  /*6e70*/  MOV R50, UR51 ;  /* 0x0000003300327c02 */ /* 0x000fe20008000f00 */
[----:B------:R-:W-:Y:S01]  /*6e80*/  BSSY.RECONVERGENT B0, `(.L_x_113) ;  /* 0x000008c000007945 */ /* 0x000fe20003800200 */
[----:B------:R-:W-:Y:S02]  /*6e90*/  MOV R74, UR37 ;  /* 0x00000025004a7c02 */ /* 0x000fe40008000f00 */
[----:B------:R-:W-:Y:S05]  /*6ea0*/  ISETP.NE.AND P0, PT, R101, RZ, PT ;  /* 0x000000ff6500720c */ /* 0x000fea0003f05270 */
[----:B-1----:R-:W1:Y:S02]  /*6eb0*/  LDTM.16dp256bit.x8 R4, tmem[UR4+0x40] ;  /* 0x00004004000479ee */ /* 0x002e6400081a0000 */
[----:B------:R-:W-:Y:S04]  /*6ec0*/  @P6 LEA R50, R50, UR36, 0x3 ;  /* 0x0000002432326c11 */ /* 0x000fe8000f8e18ff */
[----:B------:R-:W-:Y:S04]  /*6ed0*/  @P6 IADD3 R50, PT, PT, R50, 0xb0, RZ ;  /* 0x000000b032326810 */ /* 0x000fe80007ffe0ff */
[----:B------:R-:W-:Y:S01]  /*6ee0*/  @P6 PRMT R74, R74, 0x654, R50 ;  /* 0x000006544a4a6816 */ /* 0x000fe20000000032 */
[----:B------:R-:W-:Y:S02]  /*6ef0*/  HADD2.F32 R50, -RZ, R57.H0_H0 ;  /* 0x20000039ff327230 */ /* 0x000fe40000004100 */
[C---:B-1----:R-:W-:Y:S01]  /*6f00*/  FMUL R0, R47.reuse, R4 ;  /* 0x000000042f007220 */ /* 0x042fe20000400000 */
[----:B------:R-:W-:Y:S02]  /*6f10*/  HADD2.F32 R4, -RZ, R56.H1_H1 ;  /* 0x30000038ff047230 */ /* 0x000fe40000004100 */
[C---:B------:R-:W-:Y:S01]  /*6f20*/  FMUL R2, R47.reuse, R5 ;  /* 0x000000052f027220 */ /* 0x040fe20000400000 */
[----:B------:R-:W-:Y:S01]  /*6f30*/  FMUL R7, R47, R7 ;  /* 0x000000072f077220 */ /* 0x000fe20000400000 */
[----:B------:R-:W-:Y:S01]  /*6f40*/  FFMA R0, R49, R3, R0 ;  /* 0x0000000331007223 */ /* 0x000fe20000000000 */
[----:B------:R-:W-:Y:S01]  /*6f50*/  FMUL R3, R47, R6 ;  /* 0x000000062f037220 */ /* 0x000fe20000400000 */
[----:B------:R-:W-:Y:S01]  /*6f60*/  FFMA R2, R49, R4, R2 ;  /* 0x0000000431027223 */ /* 0x000fe20000000002 */
[C---:B------:R-:W-:Y:S01]  /*6f70*/  FMUL R4, R47.reuse, R8 ;  /* 0x000000082f047220 */ /* 0x040fe20000400000 */
[----:B------:R-:W-:Y:S01]  /*6f80*/  FMUL R8, R47, R12 ;  /* 0x0000000c2f087220 */ /* 0x000fe20000400000 */
[----:B------:R-:W-:Y:S01]  /*6f90*/  FFMA R3, R49, R50, R3 ;  /* 0x0000003231037223 */ /* 0x000fe20000000003 */
[C---:B------:R-:W-:Y:S01]  /*6fa0*/  FMUL R12, R47.reuse, R16 ;  /* 0x000000102f0c7220 */ /* 0x040fe20000400000 */
[C---:B------:R-:W-:Y:S01]  /*6fb0*/  FMUL R16, R47.reuse, R20 ;  /* 0x000000142f107220 */ /* 0x040fe20000400000 */
[C---:B------:R-:W-:Y:S01]  /*6fc0*/  FMUL R20, R47.reuse, R24 ;  /* 0x000000182f147220 */ /* 0x040fe20000400000 */
[C---:B------:R-:W-:Y:S01]  /*6fd0*/  FMUL R24, R47.reuse, R28 ;  /* 0x0000001c2f187220 */ /* 0x040fe20000400000 */
[C---:B------:R-:W-:Y:S01]  /*6fe0*/  FMUL R28, R47.reuse, R32 ;  /* 0x000000202f1c7220 */ /* 0x040fe20000400000 */
[--C-:B------:R-:W-:Y:S01]  /*6ff0*/  HADD2.F32 R32, -RZ, R58.reuse.H0_H0 ;  /* 0x2000003aff207230 */ /* 0x100fe20000004100 */
[----:B------:R-:W-:Y:S01]  /*7000*/  F2FP.F16.F32.PACK_AB R52, R2, R0 ;  /* 0x000000000234723e */ /* 0x000fe200000000ff */
[----:B------:R-:W-:Y:S02]  /*7010*/  HADD2.F32 R0, -RZ, R58.H1_H1 ;  /* 0x3000003aff007230 */ /* 0x000fe40000004100 */
[----:B------:R-:W-:Y:S01]  /*7020*/  FMUL R5, R47, R9 ;  /* 0x000000092f057220 */ /* 0x000fe20000400000 */
[--C-:B------:R-:W-:Y:S02]  /*7030*/  HADD2.F32 R2, -RZ, R59.reuse.H0_H0 ;  /* 0x2000003bff027230 */ /* 0x100fe40000004100 */
[C---:B------:R-:W-:Y:S01]  /*7040*/  FFMA R7, R49.reuse, R51, R7 ;  /* 0x0000003331077223 */ /* 0x040fe20000000007 */
[C---:B------:R-:W-:Y:S01]  /*7050*/  FFMA R4, R49.reuse, R32, R4 ;  /* 0x0000002031047223 */ /* 0x040fe20000000004 */
[----:B------:R-:W-:Y:S02]  /*7060*/  HADD2.F32 R32, -RZ, R59.H1_H1 ;  /* 0x3000003bff207230 */ /* 0x000fe40000004100 */
[----:B------:R-:W-:Y:S01]  /*7070*/  FFMA R5, R49, R0, R5 ;  /* 0x0000000031057223 */ /* 0x000fe20000000005 */
[--C-:B------:R-:W-:Y:S01]  /*7080*/  HADD2.F32 R0, -RZ, R60.reuse.H0_H0 ;  /* 0x2000003cff007230 */ /* 0x100fe20000004100 */
[----:B------:R-:W-:Y:S01]  /*7090*/  F2FP.F16.F32.PACK_AB R53, R7, R3 ;  /* 0x000000030735723e */ /* 0x000fe200000000ff */
[----:B------:R-:W-:Y:S01]  /*70a0*/  FMUL R6, R47, R10 ;  /* 0x0000000a2f067220 */ /* 0x000fe20000400000 */
[----:B------:R-:W-:Y:S01]  /*70b0*/  HADD2.F32 R3, -RZ, R61.H0_H0 ;  /* 0x2000003dff037230 */ /* 0x000fe20000004100 */
[----:B------:R-:W-:Y:S01]  /*70c0*/  F2FP.F16.F32.PACK_AB R54, R5, R4 ;  /* 0x000000040536723e */ /* 0x000fe200000000ff */
[----:B------:R-:W-:Y:S01]  /*70d0*/  FMUL R11, R47, R11 ;  /* 0x0000000b2f0b7220 */ /* 0x000fe20000400000 */
[----:B------:R-:W-:Y:S01]  /*70e0*/  FFMA R6, R49, R2, R6 ;  /* 0x0000000231067223 */ /* 0x000fe20000000006 */
[----:B------:R-:W-:Y:S02]  /*70f0*/  HADD2.F32 R2, -RZ, R60.H1_H1 ;  /* 0x3000003cff027230 */ /* 0x000fe40000004100 */
[----:B------:R-:W-:Y:S01]  /*7100*/  FMUL R9, R47, R13 ;  /* 0x0000000d2f097220 */ /* 0x000fe20000400000 */
[C---:B------:R-:W-:Y:S01]  /*7110*/  FFMA R11, R49.reuse, R32, R11 ;  /* 0x00000020310b7223 */ /* 0x040fe2000000000b */
[----:B------:R-:W-:Y:S02]  /*7120*/  HADD2.F32 R4, -RZ, R77.H0_H0 ;  /* 0x2000004dff047230 */ /* 0x000fe40000004100 */
[C---:B------:R-:W-:Y:S01]  /*7130*/  FFMA R8, R49.reuse, R0, R8 ;  /* 0x0000000031087223 */ /* 0x040fe20000000008 */
[----:B------:R-:W-:Y:S01]  /*7140*/  FFMA R9, R49, R2, R9 ;  /* 0x0000000231097223 */ /* 0x000fe20000000009 */
[----:B------:R-:W-:Y:S01]  /*7150*/  HADD2.F32 R0, -RZ, R61.H1_H1 ;  /* 0x3000003dff007230 */ /* 0x000fe20000004100 */
[----:B------:R-:W-:Y:S01]  /*7160*/  F2FP.F16.F32.PACK_AB R55, R11, R6 ;  /* 0x000000060b37723e */ /* 0x000fe200000000ff */
[C---:B------:R-:W-:Y:S01]  /*7170*/  FMUL R10, R47.reuse, R14 ;  /* 0x0000000e2f0a7220 */ /* 0x040fe20000400000 */
[----:B------:R-:W-:Y:S01]  /*7180*/  FMUL R15, R47, R15 ;  /* 0x0000000f2f0f7220 */ /* 0x000fe20000400000 */
[--C-:B------:R-:W-:Y:S01]  /*7190*/  HADD2.F32 R2, -RZ, R62.reuse.H0_H0 ;  /* 0x2000003eff027230 */ /* 0x100fe20000004100 */
[----:B------:R-:W-:Y:S01]  /*71a0*/  F2FP.F16.F32.PACK_AB R8, R9, R8 ;  /* 0x000000080908723e */ /* 0x000fe200000000ff */
[----:B------:R1:W-:Y:S01]  /*71b0*/  STSM.16.M88.4 [R107+0x2400], R52 ;  /* 0x002400346b007844 */ /* 0x0003e20000000200 */
[C---:B------:R-:W-:Y:S01]  /*71c0*/  FFMA R10, R49.reuse, R3, R10 ;  /* 0x00000003310a7223 */ /* 0x040fe2000000000a */
[C---:B------:R-:W-:Y:S01]  /*71d0*/  FFMA R15, R49.reuse, R0, R15 ;  /* 0x00000000310f7223 */ /* 0x040fe2000000000f */
[----:B------:R-:W-:Y:S02]  /*71e0*/  HADD2.F32 R3, -RZ, R62.H1_H1 ;  /* 0x3000003eff037230 */ /* 0x000fe40000004100 */
[----:B------:R-:W-:Y:S01]  /*71f0*/  FFMA R12, R49, R2, R12 ;  /* 0x00000002310c7223 */ /* 0x000fe2000000000c */
[----:B------:R-:W-:Y:S01]  /*7200*/  FMUL R13, R47, R17 ;  /* 0x000000112f0d7220 */ /* 0x000fe20000400000 */
[--C-:B------:R-:W-:Y:S01]  /*7210*/  HADD2.F32 R0, -RZ, R63.reuse.H0_H0 ;  /* 0x2000003fff007230 */ /* 0x100fe20000004100 */
[----:B------:R-:W-:Y:S01]  /*7220*/  F2FP.F16.F32.PACK_AB R9, R15, R10 ;  /* 0x0000000a0f09723e */ /* 0x000fe200000000ff */
[----:B------:R-:W-:Y:S01]  /*7230*/  FMUL R14, R47, R18 ;  /* 0x000000122f0e7220 */ /* 0x000fe20000400000 */
[----:B------:R-:W-:Y:S01]  /*7240*/  FFMA R13, R49, R3, R13 ;  /* 0x00000003310d7223 */ /* 0x000fe2000000000d */
[----:B------:R-:W-:Y:S02]  /*7250*/  HADD2.F32 R2, -RZ, R63.H1_H1 ;  /* 0x3000003fff027230 */ /* 0x000fe40000004100 */
[----:B------:R-:W-:Y:S01]  /*7260*/  FMUL R19, R47, R19 ;  /* 0x000000132f137220 */ /* 0x000fe20000400000 */
[----:B------:R-:W-:Y:S01]  /*7270*/  FFMA R14, R49, R0, R14 ;  /* 0x00000000310e7223 */ /* 0x000fe2000000000e */
[--C-:B------:R-:W-:Y:S01]  /*7280*/  HADD2.F32 R0, -RZ, R68.reuse.H0_H0 ;  /* 0x20000044ff007230 */ /* 0x100fe20000004100 */
[----:B------:R-:W-:Y:S01]  /*7290*/  F2FP.F16.F32.PACK_AB R10, R13, R12 ;  /* 0x0000000c0d0a723e */ /* 0x000fe200000000ff */
[----:B------:R-:W-:Y:S01]  /*72a0*/  FFMA R19, R49, R2, R19 ;  /* 0x0000000231137223 */ /* 0x000fe20000000013 */
[----:B------:R-:W-:Y:S02]  /*72b0*/  HADD2.F32 R2, -RZ, R68.H1_H1 ;  /* 0x30000044ff027230 */ /* 0x000fe40000004100 */
[----:B------:R-:W-:Y:S01]  /*72c0*/  FMUL R17, R47, R21 ;  /* 0x000000152f117220 */ /* 0x000fe20000400000 */
[----:B------:R-:W-:Y:S01]  /*72d0*/  FFMA R16, R49, R0, R16 ;  /* 0x0000000031107223 */ /* 0x000fe20000000010 */
[--C-:B------:R-:W-:Y:S01]  /*72e0*/  HADD2.F32 R3, -RZ, R69.reuse.H0_H0 ;  /* 0x20000045ff037230 */ /* 0x100fe20000004100 */
[----:B------:R-:W-:Y:S01]  /*72f0*/  F2FP.F16.F32.PACK_AB R11, R19, R14 ;  /* 0x0000000e130b723e */ /* 0x000fe200000000ff */
[----:B------:R-:W-:Y:S01]  /*7300*/  FFMA R17, R49, R2, R17 ;  /* 0x0000000231117223 */ /* 0x000fe20000000011 */
[C---:B------:R-:W-:Y:S01]  /*7310*/  FMUL R18, R47.reuse, R22 ;  /* 0x000000162f127220 */ /* 0x040fe20000400000 */
[----:B------:R-:W-:Y:S02]  /*7320*/  HADD2.F32 R0, -RZ, R69.H1_H1 ;  /* 0x30000045ff007230 */ /* 0x000fe40000004100 */
[----:B------:R-:W-:Y:S01]  /*7330*/  FMUL R23, R47, R23 ;  /* 0x000000172f177220 */ /* 0x000fe20000400000 */
[----:B------:R1:W-:Y:S01]  /*7340*/  STSM.16.M88.4 [R106+0x2400], R8 ;  /* 0x002400086a007844 */ /* 0x0003e20000000200 */
[----:B------:R-:W-:Y:S01]  /*7350*/  F2FP.F16.F32.PACK_AB R16, R17, R16 ;  /* 0x000000101110723e */ /* 0x000fe200000000ff */
[C---:B------:R-:W-:Y:S01]  /*7360*/  FFMA R18, R49.reuse, R3, R18 ;  /* 0x0000000331127223 */ /* 0x040fe20000000012 */
[----:B------:R-:W-:Y:S01]  /*7370*/  FFMA R23, R49, R0, R23 ;  /* 0x0000000031177223 */ /* 0x000fe20000000017 */
[--C-:B------:R-:W-:Y:S02]  /*7380*/  HADD2.F32 R2, -RZ, R70.reuse.H0_H0 ;  /* 0x20000046ff027230 */ /* 0x100fe40000004100 */
[C---:B------:R-:W-:Y:S01]  /*7390*/  FMUL R21, R47.reuse, R25 ;  /* 0x000000192f157220 */ /* 0x040fe20000400000 */
[----:B------:R-:W-:Y:S02]  /*73a0*/  HADD2.F32 R0, -RZ, R70.H1_H1 ;  /* 0x30000046ff007230 */ /* 0x000fe40000004100 */
[----:B------:R-:W-:Y:S01]  /*73b0*/  FMUL R22, R47, R26 ;  /* 0x0000001a2f167220 */ /* 0x000fe20000400000 */
[--C-:B------:R-:W-:Y:S02]  /*73c0*/  HADD2.F32 R3, -RZ, R71.reuse.H0_H0 ;  /* 0x20000047ff037230 */ /* 0x100fe40000004100 */
[----:B------:R-:W-:Y:S01]  /*73d0*/  FFMA R20, R49, R2, R20 ;  /* 0x0000000231147223 */ /* 0x000fe20000000014 */
[----:B------:R-:W-:Y:S01]  /*73e0*/  FMUL R27, R47, R27 ;  /* 0x0000001b2f1b7220 */ /* 0x000fe20000400000 */
[C---:B------:R-:W-:Y:S01]  /*73f0*/  FFMA R21, R49.reuse, R0, R21 ;  /* 0x0000000031157223 */ /* 0x040fe20000000015 */
[----:B------:R-:W-:Y:S02]  /*7400*/  HADD2.F32 R0, -RZ, R71.H1_H1 ;  /* 0x30000047ff007230 */ /* 0x000fe40000004100 */
[----:B------:R-:W-:Y:S01]  /*7410*/  FFMA R22, R49, R3, R22 ;  /* 0x0000000331167223 */ /* 0x000fe20000000016 */
[--C-:B------:R-:W-:Y:S02]  /*7420*/  HADD2.F32 R2, -RZ, R76.reuse.H0_H0 ;  /* 0x2000004cff027230 */ /* 0x100fe40000004100 */
[C---:B------:R-:W-:Y:S01]  /*7430*/  FMUL R25, R47.reuse, R29 ;  /* 0x0000001d2f197220 */ /* 0x040fe20000400000 */
[----:B------:R-:W-:Y:S02]  /*7440*/  HADD2.F32 R3, -RZ, R76.H1_H1 ;  /* 0x3000004cff037230 */ /* 0x000fe40000004100 */
[----:B------:R-:W-:Y:S01]  /*7450*/  FMUL R26, R47, R30 ;  /* 0x0000001e2f1a7220 */ /* 0x000fe20000400000 */
[C---:B------:R-:W-:Y:S01]  /*7460*/  FFMA R27, R49.reuse, R0, R27 ;  /* 0x00000000311b7223 */ /* 0x040fe2000000001b */
[C---:B------:R-:W-:Y:S01]  /*7470*/  FFMA R24, R49.reuse, R2, R24 ;  /* 0x0000000231187223 */ /* 0x040fe20000000018 */
[----:B------:R-:W-:Y:S02]  /*7480*/  HADD2.F32 R0, -RZ, R77.H1_H1 ;  /* 0x3000004dff007230 */ /* 0x000fe40000004100 */
[----:B------:R-:W-:Y:S01]  /*7490*/  FFMA R25, R49, R3, R25 ;  /* 0x0000000331197223 */ /* 0x000fe20000000019 */
[----:B------:R-:W-:Y:S01]  /*74a0*/  FMUL R31, R47, R31 ;  /* 0x0000001f2f1f7220 */ /* 0x000fe20000400000 */
[--C-:B------:R-:W-:Y:S02]  /*74b0*/  HADD2.F32 R2, -RZ, R78.reuse.H0_H0 ;  /* 0x2000004eff027230 */ /* 0x100fe40000004100 */
[----:B------:R-:W-:Y:S01]  /*74c0*/  FFMA R26, R49, R4, R26 ;  /* 0x00000004311a7223 */ /* 0x000fe2000000001a */
[----:B------:R-:W-:Y:S02]  /*74d0*/  HADD2.F32 R3, -RZ, R78.H1_H1 ;  /* 0x3000004eff037230 */ /* 0x000fe40000004100 */
[C---:B------:R-:W-:Y:S01]  /*74e0*/  FMUL R29, R47.reuse, R33 ;  /* 0x000000212f1d7220 */ /* 0x040fe20000400000 */
[--C-:B------:R-:W-:Y:S02]  /*74f0*/  HADD2.F32 R4, -RZ, R79.reuse.H0_H0 ;  /* 0x2000004fff047230 */ /* 0x100fe40000004100 */
[----:B------:R-:W-:Y:S01]  /*7500*/  FMUL R30, R47, R34 ;  /* 0x000000222f1e7220 */ /* 0x000fe20000400000 */
[----:B------:R-:W-:Y:S02]  /*7510*/  HADD2.F32 R5, -RZ, R79.H1_H1 ;  /* 0x3000004fff057230 */ /* 0x000fe40000004100 */
[----:B------:R-:W-:Y:S01]  /*7520*/  FFMA R31, R49, R0, R31 ;  /* 0x00000000311f7223 */ /* 0x000fe2000000001f */
[----:B------:R-:W-:Y:S01]  /*7530*/  FMUL R35, R47, R35 ;  /* 0x000000232f237220 */ /* 0x000fe20000400000 */
[C---:B------:R-:W-:Y:S01]  /*7540*/  FFMA R28, R49.reuse, R2, R28 ;  /* 0x00000002311c7223 */ /* 0x040fe2000000001c */
[C---:B------:R-:W-:Y:S01]  /*7550*/  FFMA R29, R49.reuse, R3, R29 ;  /* 0x00000003311d7223 */ /* 0x040fe2000000001d */
[----:B------:R-:W-:Y:S01]  /*7560*/  FFMA R30, R49, R4, R30 ;  /* 0x00000004311e7223 */ /* 0x000fe2000000001e */
[----:B------:R-:W-:Y:S01]  /*7570*/  F2FP.F16.F32.PACK_AB R17, R23, R18 ;  /* 0x000000121711723e */ /* 0x000fe200000000ff */
[----:B------:R-:W-:Y:S01]  /*7580*/  FFMA R35, R49, R5, R35 ;  /* 0x0000000531237223 */ /* 0x000fe20000000023 */
[----:B------:R-:W-:Y:S02]  /*7590*/  F2FP.F16.F32.PACK_AB R18, R21, R20 ;  /* 0x000000141512723e */ /* 0x000fe400000000ff */
[----:B------:R-:W-:Y:S02]  /*75a0*/  F2FP.F16.F32.PACK_AB R19, R27, R22 ;  /* 0x000000161b13723e */ /* 0x000fe400000000ff */
[----:B------:R-:W-:Y:S02]  /*75b0*/  F2FP.F16.F32.PACK_AB R24, R25, R24 ;  /* 0x000000181918723e */ /* 0x000fe400000000ff */
[----:B------:R-:W-:Y:S01]  /*75c0*/  F2FP.F16.F32.PACK_AB R25, R31, R26 ;  /* 0x0000001a1f19723e */ /* 0x000fe200000000ff */
[----:B------:R1:W-:Y:S01]  /*75d0*/  STSM.16.M88.4 [R108+0x2000], R16 ;  /* 0x002000106c007844 */ /* 0x0003e20000000200 */
[----:B------:R-:W-:Y:S02]  /*75e0*/  F2FP.F16.F32.PACK_AB R26, R29, R28 ;  /* 0x0000001c1d1a723e */ /* 0x000fe400000000ff */
[----:B------:R-:W-:Y:S02]  /*75f0*/  F2FP.F16.F32.PACK_AB R27, R35, R30 ;  /* 0x0000001e231b723e */ /* 0x000fe400000000ff */
[----:B------:R-:W-:Y:S02]  /*7600*/  LEA R0, R65, UR36, 0x3 ;  /* 0x0000002441007c11 */ /* 0x000fe4000f8e18ff */
[----:B------:R-:W-:Y:S01]  /*7610*/  @P6 SHF.L.U32 R2, R98, 0x1f, RZ ;  /* 0x0000001f62026819 */ /* 0x000fe200000006ff */
[----:B------:R1:W-:Y:S01]  /*7620*/  STSM.16.M88.4 [R109+0x2000], R24 ;  /* 0x002000186d007844 */ /* 0x0003e20000000200 */
        /* <DEDUP_REMOVED lines=8> */
[----:B------:R-:W-:Y:S02]  /*76b0*/  UIADD3 UR8, UP0, UPT, UR52, 0x680, URZ ;  /* 0x0000068034087890 */ /* 0x000fe4000ff1e0ff */
[----:B------:R-:W-:Y:S02]  /*76c0*/  UIADD3 UR5, UPT, UPT, UR41, 0x40, URZ ;  /* 0x0000004029057890 */ /* 0x000fe4000fffe0ff */
[----:B------:R-:W-:Y:S02]  /*76d0*/  UIADD3 UR4, UPT, UPT, UR36, 0x2400, URZ ;  /* 0x0000240024047890 */ /* 0x000fe4000fffe0ff */
[----:B------:R-:W-:Y:S01]  /*76e0*/  UIADD3.X UR9, UPT, UPT, URZ, UR53, URZ, UP0, !UPT ;  /* 0x00000035ff097290 */ /* 0x000fe200087fe4ff */
[----:B------:R-:W-:Y:S01]  /*76f0*/  UMOV UR6, UR42 ;  /* 0x0000002a00067c82 */ /* 0x000fe20008000000 */
[----:B------:R-:W-:Y:S07]  /*7700*/  UMOV UR7, UR44 ;  /* 0x0000002c00077c82 */ /* 0x000fee0008000000 */
[----:B------:R2:W-:Y:S01]  /*7710*/  UTMASTG.3D [UR4], [UR8] ;  /* 0x00000004080073b5 */ /* 0x0005e20008010000 */
[----:B------:R0:W-:Y:S01]  /*7720*/  UTMACMDFLUSH ;  /* 0x00000000000079b7 */ /* 0x0001e20000000000 */
[----:B--2---:R-:W-:Y:S04]  /*7730*/  DEPBAR.LE SB0, 0x1 ;  /* 0x000080400000791a */ /* 0x004fe80000000000 */
.L_x_114:
[----:B------:R-:W-:Y:S05]  /*7740*/  BSYNC.RECONVERGENT B0 ;  /* 0x0000000000007941 */ /* 0x000fea0003800200 */
.L_x_113:
[----:B------:R-:W-:Y:S01]  /*7750*/  BAR.SYNC.DEFER_BLOCKING 0x1, 0x80 ;  /* 0x0042000000007b1d */ /* 0x000fe20000010000 */
[----:B------:R-:W-:Y:S04]  /*7760*/  UIADD3 UR40, UPT, UPT, UR51, 0x1, URZ ;  /* 0x0000000133287890 */ /* 0x000fe8000fffe0ff */
[----:B------:R-:W-:Y:S04]  /*7770*/  UISETP.NE.AND UP0, UPT, UR40, 0x4, UPT ;  /* 0x000000042800788c */ /* 0x000fe8000bf05270 */
[----:B------:R-:W-:Y:S01]  /*7780*/  USEL UR40, UR40, URZ, UP0 ;  /* 0x000000ff28287287 */ /* 0x000fe20008000000 */
[----:B------:R2:W-:Y:S01]  /*7790*/  @P6 SYNCS.ARRIVE.TRANS64.RED.A1T0 RZ, [R74+URZ], RZ ;  /* 0x000000ff4aff69a7 */ /* 0x0005e200081004ff */
[----:B------:R-:W-:Y:S01]  /*77a0*/  BSSY B1, `(.L_x_115) ;  /* 0x0000018000017945 */ /* 0x000fe20003800000 */
[----:B------:R-:W3:Y:S02]  /*77b0*/  @P6 SYNCS.PHASECHK.TRANS64.TRYWAIT P0, [R0+URZ+0x90], R2 ;  /* 0x00009002000065a7 */ /* 0x000ee400080011ff */
[----:B---3--:R-:W-:Y:S01]  /*77c0*/  @P6 SEL R67, RZ, 0x1, !P0 ;  /* 0x00000001ff436807 */ /* 0x008fe20004000000 */
[----:B--2---:R-:W-:Y:S06]  /*77d0*/  @!P6 BRA `(.L_x_116) ;  /* 0x000000000050e947 */ /* 0x004fec0003800000 */
        /* <DEDUP_REMOVED lines=8> */
[----:B------:R-:W-:Y:S04]  /*7860*/  SHF.L.U32 R5, R98, 0x1f, RZ ;  /* 0x0000001f62057819 */ /* 0x000fe800000006ff */
[----:B------:R-:W2:Y:S02]  /*7870*/  SYNCS.PHASECHK.TRANS64.TRYWAIT P0, [R0+URZ+0x90], R5 ;  /* 0x00009005000075a7 */ /* 0x000ea400080011ff */
[----:B--2---:R-:W-:Y:S05]  /*7880*/  @!P0 BRA `(.L_x_119) ;  /* 0x0000002400e88947 */ /* 0x004fea0003800000 */
.L_x_118:
[----:B------:R-:W-:Y:S05]  /*7890*/  BSYNC B0 ;  /* 0x0000000000007941 */ /* 0x000fea0003800000 */
.L_x_117:
[----:B------:R-:W-:Y:S02]  /*78a0*/  ISETP.NE.AND P0, PT, R72, RZ, PT ;  /* 0x000000ff4800720c */ /* 0x000fe40003f05270 */
[----:B------:R-:W-:Y:S11]  /*78b0*/  IADD3 R65, PT, PT, R65, 0x1, RZ ;  /* 0x0000000141417810 */ /* 0x000ff60007ffe0ff */
[----:B--2---:R-:W-:Y:S01]  /*78c0*/  @P0 IMAD.IADD R0, R99, 0x1, R2 ;  /* 0x0000000163000824 */ /* 0x004fe200078e0202 */
[----:B------:R-:W-:Y:S05]  /*78d0*/  @P0 WARPSYNC.ALL ;  /* 0x0000000000000948 */ /* 0x000fea0003800000 */
[----:B------:R2:W3:Y:S04]  /*78e0*/  @P0 LDSM.16.M88.4 R56, [R4+UR36+0x400] ;  /* 0x000400240438083b */ /* 0x0004e80008000200 */
[----:B------:R2:W4:Y:S04]  /*78f0*/  @P0 LDSM.16.M88.4 R60, [R3+0x400] ;  /* 0x00040000033c083b */ /* 0x0005280000000200 */
[----:B------:R2:W1:Y:S04]  /*7900*/  @P0 LDSM.16.M88.4 R68, [R2+0x400] ;  /* 0x000400000244083b */ /* 0x0004680000000200 */
[----:B------:R2:W1:Y:S02]  /*7910*/  @P0 LDSM.16.M88.4 R76, [R0+0x400] ;  /* 0x00040000004c083b */ /* 0x0004640000000200 */
.L_x_116:
[----:B------:R-:W-:Y:S05]  /*7920*/  BSYNC B1 ;  /* 0x0000000000017941 */ /* 0x000fea0003800000 */
.L_x_115:
[----:B--2---:R-:W-:Y:S05]  /*7930*/  VIADD R0, R48, 0x80 ;  /* 0x0000008030007836 */ /* 0x004fea0000000000 */
        /* <DEDUP_REMOVED lines=20> */
.L_x_120:
[----:B------:R-:W-:Y:S05]  /*7a80*/  WARPSYNC.ALL ;  /* 0x0000000000007948 */ /* 0x000fea0003800000 */
[----:B------:R-:W-:Y:S01]  /*7a90*/  R2UR UR4, R48 ;  /* 0x00000000300472ca */ /* 0x000fe200000e0000 */
[--C-:B---3--:R-:W-:Y:S01]  /*7aa0*/  HADD2.F32 R3, -RZ, R56.reuse.H0_H0 ;  /* 0x20000038ff037230 */ /* 0x108fe20000004100 */
        /* <DEDUP_REMOVED lines=35> */
[--C-:B----4-:R-:W-:Y:S01]  /*7ce0*/  HADD2.F32 R0, -RZ, R60.reuse.H0_H0 ;  /* 0x2000003cff007230 */ /* 0x110fe20000004100 */
        /* <DEDUP_REMOVED lines=107> */
.L_x_122:
[----:B------:R-:W-:Y:S05]  /*83a0*/  BSYNC.RECONVERGENT B0 ;  /* 0x0000000000007941 */ /* 0x000fea0003800200 */
.L_x_121:
        /* <DEDUP_REMOVED lines=20> */
.L_x_126:
[----:B------:R-:W-:Y:S05]  /*84f0*/  BSYNC B0 ;  /* 0x0000000000007941 */ /* 0x000fea0003800000 */
.L_x_125:
[----:B------:R-:W-:Y:S11]  /*8500*/  ISETP.NE.AND P0, PT, R72, RZ, PT ;  /* 0x000000ff4800720c */ /* 0x000ff60003f05270 */
[----:B------:R-:W-:Y:S02]  /*8510*/  @!UPT UIADD3 URZ, UPT, UPT, URZ, URZ, URZ ;  /* 0x000000fffffff290 */ /* 0x000fe4000fffe0ff */
[----:B--2---:R-:W-:Y:S01]  /*8520*/  @P0 IADD3 R0, PT, PT, R99, R73, RZ ;  /* 0x0000004963000210 */ /* 0x004fe20007ffe0ff */
[----:B------:R-:W-:Y:S05]  /*8530*/  @P0 WARPSYNC.ALL ;  /* 0x0000000000000948 */ /* 0x000fea0003800000 */
[----:B------:R2:W3:Y:S04]  /*8540*/  @P0 LDSM.16.M88.4 R56, [R65+UR36+0x400] ;  /* 0x000400244138083b */ /* 0x0004e80008000200 */
[----:B------:R2:W4:Y:S04]  /*8550*/  @P0 LDSM.16.M88.4 R60, [R3+0x400] ;  /* 0x00040000033c083b */ /* 0x0005280000000200 */
[----:B------:R2:W1:Y:S04]  /*8560*/  @P0 LDSM.16.M88.4 R68, [R73+0x400] ;  /* 0x000400004944083b */ /* 0x0004680000000200 */
[----:B------:R2:W1:Y:S02]  /*8570*/  @P0 LDSM.16.M88.4 R76, [R0+0x400] ;  /* 0x00040000004c083b */ /* 0x0004640000000200 */
.L_x_124:
[----:B------:R-:W-:Y:S05]  /*8580*/  BSYNC B1 ;  /* 0x0000000000017941 */ /* 0x000fea0003800000 */
.L_x_123:
        /* <DEDUP_REMOVED lines=21> */
.L_x_128:
[----:B------:R-:W-:Y:S01]  /*86e0*/  ISETP.NE.AND P0, PT, R101, RZ, PT ;  /* 0x000000ff6500720c */ /* 0x000fe20003f05270 */
[----:B------:R-:W-:Y:S05]  /*86f0*/  WARPSYNC.ALL ;  /* 0x0000000000007948 */ /* 0x000fea0003800000 */
[----:B------:R-:W-:Y:S01]  /*8700*/  R2UR UR4, R48 ;  /* 0x00000000300472ca */ /* 0x000fe200000e0000 */
[--C-:B---3--:R-:W-:Y:S01]  /*8710*/  HADD2.F32 R0, -RZ, R56.reuse.H0_H0 ;  /* 0x20000038ff007230 */ /* 0x108fe20000004100 */
[----:B------:R-:W-:Y:S01]  /*8720*/  R2UR UR5, R64 ;  /* 0x00000000400572ca */ /* 0x000fe200000e0000 */
[----:B------:R-:W-:Y:S01]  /*8730*/  HADD2.F32 R2, -RZ, R56.H1_H1 ;  /* 0x30000038ff027230 */ /* 0x000fe20000004100 */
[----:B------:R-:W-:Y:S01]  /*8740*/  BSSY.RECONVERGENT B0, `(.L_x_129) ;  /* 0x0000089000007945 */ /* 0x000fe20003800200 */
[--C-:B------:R-:W-:Y:S02]  /*8750*/  HADD2.F32 R3, -RZ, R57.reuse.H0_H0 ;  /* 0x20000039ff037230 */ /* 0x100fe40000004100 */
[----:B------:R-:W-:Y:S02]  /*8760*/  HADD2.F32 R48, -RZ, R57.H1_H1 ;  /* 0x30000039ff307230 */ /* 0x000fe40000004100 */
[--C-:B------:R-:W-:Y:S02]  /*8770*/  HADD2.F32 R50, -RZ, R58.reuse.H0_H0 ;  /* 0x2000003aff327230 */ /* 0x100fe40000004100 */
[----:B------:R-:W-:Y:S02]  /*8780*/  HADD2.F32 R51, -RZ, R58.H1_H1 ;  /* 0x3000003aff337230 */ /* 0x000fe40000004100 */
[----:B-1----:R-:W1:Y:S01]  /*8790*/  LDTM.16dp256bit.x8 R4, tmem[UR4+0xc0] ;  /* 0x0000c004000479ee */ /* 0x002e6200081a0000 */
[----:B------:R-:W-:Y:S01]  /*87a0*/  NOP ;  /* 0x0000000000007918 */ /* 0x000fe20000000000 */
[----:B------:R-:W-:Y:S01]  /*87b0*/  UIADD3 UR5, UPT, UPT, UR5, 0x120, URZ ;  /* 0x0000012005057890 */ /* 0x000fe2000fffe0ff */
[--C-:B------:R-:W-:Y:S02]  /*87c0*/  HADD2.F32 R52, -RZ, R59.reuse.H0_H0 ;  /* 0x2000003bff347230 */ /* 0x100fe40000004100 */
[----:B------:R-:W-:Y:S01]  /*87d0*/  HADD2.F32 R53, -RZ, R59.H1_H1 ;  /* 0x3000003bff357230 */ /* 0x000fe20000004100 */
[----:B------:R-:W-:Y:S01]  /*87e0*/  UPRMT UR5, UR37, 0x654, UR5 ;  /* 0x0000065425057896 */ /* 0x000fe20008000005 */
[--C-:B----4-:R-:W-:Y:S02]  /*87f0*/  HADD2.F32 R54, -RZ, R60.reuse.H0_H0 ;  /* 0x2000003cff367230 */ /* 0x110fe40000004100 */
[----:B------:R-:W-:Y:S02]  /*8800*/  HADD2.F32 R55, -RZ, R60.H1_H1 ;  /* 0x3000003cff377230 */ /* 0x000fe40000004100 */
[--C-:B------:R-:W-:Y:S02]  /*8810*/  HADD2.F32 R56, -RZ, R61.reuse.H0_H0 ;  /* 0x2000003dff387230 */ /* 0x100fe40000004100 */
[----:B------:R-:W-:Y:S02]  /*8820*/  HADD2.F32 R57, -RZ, R61.H1_H1 ;  /* 0x3000003dff397230 */ /* 0x000fe40000004100 */
[----:B-1----:R-:W-:Y:S01]  /*8830*/  SYNCS.ARRIVE.TRANS64.RED.A1T0 RZ, [UR5], RZ ;  /* 0x000000ffffff79a7 */ /* 0x002fe20008100405 */
[--C-:B------:R-:W-:Y:S02]  /*8840*/  HADD2.F32 R58, -RZ, R62.reuse.H0_H0 ;  /* 0x2000003eff3a7230 */ /* 0x100fe40000004100 */
[----:B------:R-:W-:Y:S02]  /*8850*/  HADD2.F32 R59, -RZ, R62.H1_H1 ;  /* 0x3000003eff3b7230 */ /* 0x000fe40000004100 */
[--C-:B------:R-:W-:Y:S02]  /*8860*/  HADD2.F32 R60, -RZ, R63.reuse.H0_H0 ;  /* 0x2000003fff3c7230 */ /* 0x100fe40000004100 */
[----:B------:R-:W-:Y:S02]  /*8870*/  HADD2.F32 R61, -RZ, R63.H1_H1 ;  /* 0x3000003fff3d7230 */ /* 0x000fe40000004100 */
[C---:B------:R-:W-:Y:S01]  /*8880*/  FMUL R4, R47.reuse, R4 ;  /* 0x000000042f047220 */ /* 0x040fe20000400000 */
[C---:B------:R-:W-:Y:S01]  /*8890*/  FMUL R5, R47.reuse, R5 ;  /* 0x000000052f057220 */ /* 0x040fe20000400000 */
[C---:B------:R-:W-:Y:S01]  /*88a0*/  FMUL R6, R47.reuse, R6 ;  /* 0x000000062f067220 */ /* 0x040fe20000400000 */
[----:B------:R-:W-:Y:S01]  /*88b0*/  FMUL R7, R47, R7 ;  /* 0x000000072f077220 */ /* 0x000fe20000400000 */
[C---:B------:R-:W-:Y:S01]  /*88c0*/  FFMA R4, R49.reuse, R0, R4 ;  /* 0x0000000031047223 */ /* 0x040fe20000000004 */
[C---:B------:R-:W-:Y:S01]  /*88d0*/  FFMA R5, R49.reuse, R2, R5 ;  /* 0x0000000231057223 */ /* 0x040fe20000000005 */
[C---:B------:R-:W-:Y:S01]  /*88e0*/  FFMA R6, R49.reuse, R3, R6 ;  /* 0x0000000331067223 */ /* 0x040fe20000000006 */
[----:B------:R-:W-:Y:S01]  /*88f0*/  FFMA R7, R49, R48, R7 ;  /* 0x0000003031077223 */ /* 0x000fe20000000007 */
[C---:B------:R-:W-:Y:S01]  /*8900*/  FMUL R8, R47.reuse, R8 ;  /* 0x000000082f087220 */ /* 0x040fe20000400000 */
[----:B------:R-:W-:Y:S01]  /*8910*/  FMUL R9, R47, R9 ;  /* 0x000000092f097220 */ /* 0x000fe20000400000 */
[----:B------:R-:W-:Y:S01]  /*8920*/  F2FP.F16.F32.PACK_AB R4, R5, R4 ;  /* 0x000000040504723e */ /* 0x000fe200000000ff */
[----:B------:R-:W-:Y:S01]  /*8930*/  FMUL R0, R47, R10 ;  /* 0x0000000a2f007220 */ /* 0x000fe20000400000 */
[----:B------:R-:W-:Y:S01]  /*8940*/  F2FP.F16.F32.PACK_AB R5, R7, R6 ;  /* 0x000000060705723e */ /* 0x000fe200000000ff */
[C---:B------:R-:W-:Y:S01]  /*8950*/  FFMA R8, R49.reuse, R50, R8 ;  /* 0x0000003231087223 */ /* 0x040fe20000000008 */
[C---:B------:R-:W-:Y:S01]  /*8960*/  FFMA R9, R49.reuse, R51, R9 ;  /* 0x0000003331097223 */ /* 0x040fe20000000009 */
[----:B------:R-:W-:Y:S01]  /*8970*/  FFMA R0, R49, R52, R0 ;  /* 0x0000003431007223 */ /* 0x000fe20000000000 */
[C---:B------:R-:W-:Y:S01]  /*8980*/  FMUL R2, R47.reuse, R11 ;  /* 0x0000000b2f027220 */ /* 0x040fe20000400000 */
[C---:B------:R-:W-:Y:S01]  /*8990*/  FMUL R3, R47.reuse, R12 ;  /* 0x0000000c2f037220 */ /* 0x040fe20000400000 */
[----:B------:R-:W-:Y:S01]  /*89a0*/  FMUL R10, R47, R13 ;  /* 0x0000000d2f0a7220 */ /* 0x000fe20000400000 */
[----:B------:R-:W-:Y:S01]  /*89b0*/  F2FP.F16.F32.PACK_AB R6, R9, R8 ;  /* 0x000000080906723e */ /* 0x000fe200000000ff */
[C---:B------:R-:W-:Y:S01]  /*89c0*/  FFMA R2, R49.reuse, R53, R2 ;  /* 0x0000003531027223 */ /* 0x040fe20000000002 */
[C---:B------:R-:W-:Y:S01]  /*89d0*/  FFMA R3, R49.reuse, R54, R3 ;  /* 0x0000003631037223 */ /* 0x040fe20000000003 */
[----:B------:R-:W-:Y:S01]  /*89e0*/  FFMA R10, R49, R55, R10 ;  /* 0x00000037310a7223 */ /* 0x000fe2000000000a */
[C---:B------:R-:W-:Y:S01]  /*89f0*/  FMUL R11, R47.reuse, R14 ;  /* 0x0000000e2f0b7220 */ /* 0x040fe20000400000 */
[C---:B------:R-:W-:Y:S01]  /*8a00*/  FMUL R15, R47.reuse, R15 ;  /* 0x0000000f2f0f7220 */ /* 0x040fe20000400000 */
[----:B------:R-:W-:Y:S01]  /*8a10*/  F2FP.F16.F32.PACK_AB R7, R2, R0 ;  /* 0x000000000207723e */ /* 0x000fe200000000ff */
[----:B------:R-:W-:Y:S01]  /*8a20*/  FMUL R12, R47, R16 ;  /* 0x000000102f0c7220 */ /* 0x000fe20000400000 */
[----:B------:R-:W-:Y:S01]  /*8a30*/  F2FP.F16.F32.PACK_AB R8, R10, R3 ;  /* 0x000000030a08723e */ /* 0x000fe200000000ff */
[C---:B------:R-:W-:Y:S01]  /*8a40*/  FFMA R11, R49.reuse, R56, R11 ;  /* 0x00000038310b7223 */ /* 0x040fe2000000000b */
[C---:B------:R-:W-:Y:S01]  /*8a50*/  FFMA R15, R49.reuse, R57, R15 ;  /* 0x00000039310f7223 */ /* 0x040fe2000000000f */
[----:B------:R1:W-:Y:S01]  /*8a60*/  STSM.16.M88.4 [R107+0x6400], R4 ;  /* 0x006400046b007844 */ /* 0x0003e20000000200 */
[----:B------:R-:W-:Y:S01]  /*8a70*/  FFMA R12, R49, R58, R12 ;  /* 0x0000003a310c7223 */ /* 0x000fe2000000000c */
[C---:B------:R-:W-:Y:S01]  /*8a80*/  FMUL R13, R47.reuse, R17 ;  /* 0x000000112f0d7220 */ /* 0x040fe20000400000 */
[----:B------:R-:W-:Y:S01]  /*8a90*/  FMUL R14, R47, R18 ;  /* 0x000000122f0e7220 */ /* 0x000fe20000400000 */
[----:B------:R-:W-:Y:S01]  /*8aa0*/  F2FP.F16.F32.PACK_AB R9, R15, R11 ;  /* 0x0000000b0f09723e */ /* 0x000fe200000000ff */
[--C-:B------:R-:W-:Y:S02]  /*8ab0*/  HADD2.F32 R62, -RZ, R68.reuse.H0_H0 ;  /* 0x20000044ff3e7230 */ /* 0x100fe40000004100 */
[C---:B------:R-:W-:Y:S01]  /*8ac0*/  FFMA R13, R49.reuse, R59, R13 ;  /* 0x0000003b310d7223 */ /* 0x040fe2000000000d */
[----:B------:R-:W-:Y:S01]  /*8ad0*/  FFMA R14, R49, R60, R14 ;  /* 0x0000003c310e7223 */ /* 0x000fe2000000000e */
[C---:B------:R-:W-:Y:S01]  /*8ae0*/  FMUL R19, R47.reuse, R19 ;  /* 0x000000132f137220 */ /* 0x040fe20000400000 */
[----:B------:R-:W-:Y:S02]  /*8af0*/  HADD2.F32 R63, -RZ, R68.H1_H1 ;  /* 0x30000044ff3f7230 */ /* 0x000fe40000004100 */
[----:B------:R-:W-:Y:S01]  /*8b00*/  FMUL R16, R47, R20 ;  /* 0x000000142f107220 */ /* 0x000fe20000400000 */
[----:B------:R-:W-:Y:S01]  /*8b10*/  F2FP.F16.F32.PACK_AB R10, R13, R12 ;  /* 0x0000000c0d0a723e */ /* 0x000fe200000000ff */
[C---:B------:R-:W-:Y:S01]  /*8b20*/  FFMA R19, R49.reuse, R61, R19 ;  /* 0x0000003d31137223 */ /* 0x040fe20000000013 */
[--C-:B------:R-:W-:Y:S02]  /*8b30*/  HADD2.F32 R64, -RZ, R69.reuse.H0_H0 ;  /* 0x20000045ff407230 */ /* 0x100fe40000004100 */
[----:B------:R-:W-:Y:S01]  /*8b40*/  FFMA R16, R49, R62, R16 ;  /* 0x0000003e31107223 */ /* 0x000fe20000000010 */
[----:B------:R-:W-:Y:S01]  /*8b50*/  FMUL R17, R47, R21 ;  /* 0x000000152f117220 */ /* 0x000fe20000400000 */
[----:B------:R-:W-:Y:S01]  /*8b60*/  HADD2.F32 R65, -RZ, R69.H1_H1 ;  /* 0x30000045ff417230 */ /* 0x000fe20000004100 */
[----:B------:R-:W-:Y:S01]  /*8b70*/  F2FP.F16.F32.PACK_AB R11, R19, R14 ;  /* 0x0000000e130b723e */ /* 0x000fe200000000ff */
[----:B------:R-:W-:Y:S01]  /*8b80*/  FMUL R18, R47, R22 ;  /* 0x000000162f127220 */ /* 0x000fe20000400000 */
[----:B------:R-:W-:Y:S01]  /*8b90*/  FFMA R17, R49, R63, R17 ;  /* 0x0000003f31117223 */ /* 0x000fe20000000011 */
[--C-:B------:R-:W-:Y:S02]  /*8ba0*/  HADD2.F32 R66, -RZ, R70.reuse.H0_H0 ;  /* 0x20000046ff427230 */ /* 0x100fe40000004100 */
[----:B------:R-:W-:Y:S01]  /*8bb0*/  FMUL R23, R47, R23 ;  /* 0x000000172f177220 */ /* 0x000fe20000400000 */
[----:B------:R1:W-:Y:S01]  /*8bc0*/  STSM.16.M88.4 [R106+0x6400], R8 ;  /* 0x006400086a007844 */ /* 0x0003e20000000200 */
[----:B------:R-:W-:Y:S01]  /*8bd0*/  FFMA R18, R49, R64, R18 ;  /* 0x0000004031127223 */ /* 0x000fe20000000012 */
[----:B------:R-:W-:Y:S01]  /*8be0*/  F2FP.F16.F32.PACK_AB R16, R17, R16 ;  /* 0x000000101110723e */ /* 0x000fe200000000ff */
[----:B------:R-:W-:Y:S01]  /*8bf0*/  FFMA R23, R49, R65, R23 ;  /* 0x0000004131177223 */ /* 0x000fe20000000017 */
[----:B------:R-:W-:Y:S02]  /*8c00*/  HADD2.F32 R67, -RZ, R70.H1_H1 ;  /* 0x30000046ff437230 */ /* 0x000fe40000004100 */
[C---:B------:R-:W-:Y:S01]  /*8c10*/  FMUL R20, R47.reuse, R24 ;  /* 0x000000182f147220 */ /* 0x040fe20000400000 */
[--C-:B------:R-:W-:Y:S02]  /*8c20*/  HADD2.F32 R68, -RZ, R71.reuse.H0_H0 ;  /* 0x20000047ff447230 */ /* 0x100fe40000004100 */
[----:B------:R-:W-:Y:S01]  /*8c30*/  FMUL R21, R47, R25 ;  /* 0x000000192f157220 */ /* 0x000fe20000400000 */
[----:B------:R-:W-:Y:S01]  /*8c40*/  F2FP.F16.F32.PACK_AB R17, R23, R18 ;  /* 0x000000121711723e */ /* 0x000fe200000000ff */
[C---:B------:R-:W-:Y:S01]  /*8c50*/  FFMA R20, R49.reuse, R66, R20 ;  /* 0x0000004231147223 */ /* 0x040fe20000000014 */
[----:B------:R-:W-:Y:S02]  /*8c60*/  HADD2.F32 R69, -RZ, R71.H1_H1 ;  /* 0x30000047ff457230 */ /* 0x000fe40000004100 */
[----:B------:R-:W-:Y:S01]  /*8c70*/  FFMA R21, R49, R67, R21 ;  /* 0x0000004331157223 */ /* 0x000fe20000000015 */
[C---:B------:R-:W-:Y:S01]  /*8c80*/  FMUL R22, R47.reuse, R26 ;  /* 0x0000001a2f167220 */ /* 0x040fe20000400000 */
[--C-:B------:R-:W-:Y:S02]  /*8c90*/  HADD2.F32 R70, -RZ, R76.reuse.H0_H0 ;  /* 0x2000004cff467230 */ /* 0x100fe40000004100 */
[C---:B------:R-:W-:Y:S01]  /*8ca0*/  FMUL R27, R47.reuse, R27 ;  /* 0x0000001b2f1b7220 */ /* 0x040fe20000400000 */
[----:B------:R-:W-:Y:S02]  /*8cb0*/  HADD2.F32 R71, -RZ, R76.H1_H1 ;  /* 0x3000004cff477230 */ /* 0x000fe40000004100 */
[C---:B------:R-:W-:Y:S01]  /*8cc0*/  FMUL R24, R47.reuse, R28 ;  /* 0x0000001c2f187220 */ /* 0x040fe20000400000 */
[--C-:B------:R-:W-:Y:S02]  /*8cd0*/  HADD2.F32 R72, -RZ, R77.reuse.H0_H0 ;  /* 0x2000004dff487230 */ /* 0x100fe40000004100 */
[----:B------:R-:W-:Y:S01]  /*8ce0*/  FMUL R25, R47, R29 ;  /* 0x0000001d2f197220 */ /* 0x000fe20000400000 */
[----:B------:R-:W-:Y:S01]  /*8cf0*/  FFMA R22, R49, R68, R22 ;  /* 0x0000004431167223 */ /* 0x000fe20000000016 */
[----:B------:R-:W-:Y:S02]  /*8d00*/  HADD2.F32 R73, -RZ, R77.H1_H1 ;  /* 0x3000004dff497230 */ /* 0x000fe40000004100 */
[----:B------:R-:W-:Y:S01]  /*8d10*/  FMUL R26, R47, R30 ;  /* 0x0000001e2f1a7220 */ /* 0x000fe20000400000 */
[----:B------:R-:W-:Y:S01]  /*8d20*/  FFMA R27, R49, R69, R27 ;  /* 0x00000045311b7223 */ /* 0x000fe2000000001b */
        /* <DEDUP_REMOVED lines=12> */
[----:B------:R-:W-:Y:S01]  /*8df0*/  FMUL R35, R47, R35 ;  /* 0x000000232f237220 */ /* 0x000fe20000400000 */
[C---:B------:R-:W-:Y:S01]  /*8e00*/  FFMA R28, R49.reuse, R74, R28 ;  /* 0x0000004a311c7223 */ /* 0x040fe2000000001c */
[C---:B------:R-:W-:Y:S01]  /*8e10*/  FFMA R29, R49.reuse, R75, R29 ;  /* 0x0000004b311d7223 */ /* 0x040fe2000000001d */
[C---:B------:R-:W-:Y:S01]  /*8e20*/  FFMA R30, R49.reuse, R76, R30 ;  /* 0x0000004c311e7223 */ /* 0x040fe2000000001e */
[----:B------:R-:W-:Y:S01]  /*8e30*/  FFMA R35, R49, R77, R35 ;  /* 0x0000004d31237223 */ /* 0x000fe20000000023 */
[----:B------:R-:W-:Y:S02]  /*8e40*/  F2FP.F16.F32.PACK_AB R18, R21, R20 ;  /* 0x000000141512723e */ /* 0x000fe400000000ff */
[----:B------:R-:W-:Y:S02]  /*8e50*/  F2FP.F16.F32.PACK_AB R19, R27, R22 ;  /* 0x000000161b13723e */ /* 0x000fe400000000ff */
[----:B------:R-:W-:Y:S02]  /*8e60*/  F2FP.F16.F32.PACK_AB R24, R25, R24 ;  /* 0x000000181918723e */ /* 0x000fe400000000ff */
[----:B------:R-:W-:Y:S01]  /*8e70*/  F2FP.F16.F32.PACK_AB R25, R31, R26 ;  /* 0x0000001a1f19723e */ /* 0x000fe200000000ff */
[----:B------:R1:W-:Y:S01]  /*8e80*/  STSM.16.M88.4 [R108+0x6000], R16 ;  /* 0x006000106c007844 */ /* 0x0003e20000000200 */
[----:B------:R-:W-:Y:S02]  /*8e90*/  F2FP.F16.F32.PACK_AB R26, R29, R28 ;  /* 0x0000001c1d1a723e */ /* 0x000fe400000000ff */
[----:B------:R-:W-:Y:S05]  /*8ea0*/  F2FP.F16.F32.PACK_AB R27, R35, R30 ;  /* 0x0000001e231b723e */ /* 0x000fea00000000ff */
        /* <DEDUP_REMOVED lines=18> */
.L_x_130:
[----:B------:R-:W-:Y:S05]  /*8fd0*/  BSYNC.RECONVERGENT B0 ;  /* 0x0000000000007941 */ /* 0x000fea0003800200 */
.L_x_129:
[----:B------:R-:W-:Y:S01]  /*8fe0*/  BAR.SYNC.DEFER_BLOCKING 0x1, 0x80 ;  /* 0x0042000000007b1d */ /* 0x000fe20000010000 */
[----:B------:R-:W-:Y:S01]  /*8ff0*/  UISETP.NE.AND UP0, UPT, UR45, -0x4, UPT ;  /* 0xfffffffc2d00788c */ /* 0x000fe2000bf05270 */
[----:B------:R-:W-:Y:S08]  /*9000*/  IADD3 R45, PT, PT, R45, 0x1, RZ ;  /* 0x000000012d2d7810 */ /* 0x000ff00007ffe0ff */
[----:B------:R-:W-:Y:S05]  /*9010*/  BRA.U !UP0, `(.L_x_131) ;  /* 0x0000000108287547 */ /* 0x000fea000b800000 */
[----:B------:R-:W-:Y:S01]  /*9020*/  ISETP.NE.AND P0, PT, R105, RZ, PT ;  /* 0x000000ff6900720c */ /* 0x000fe20003f05270 */
[----:B------:R-:W-:Y:S01]  /*9030*/  IMAD.U32 R2, RZ, RZ, UR51 ;  /* 0x00000033ff027e24 */ /* 0x000fe2000f8e00ff */
[----:B------:R-:W-:Y:S01]  /*9040*/  UIADD3 UR51, UPT, UPT, UR51, 0x1, URZ ;  /* 0x0000000133337890 */ /* 0x000fe2000fffe0ff */
[----:B------:R-:W-:Y:S03]  /*9050*/  IMAD.U32 R0, RZ, RZ, UR37 ;  /* 0x00000025ff007e24 */ /* 0x000fe6000f8e00ff */
[----:B------:R-:W-:Y:S04]  /*9060*/  UISETP.NE.AND UP0, UPT, UR51, 0x4, UPT ;  /* 0x000000043300788c */ /* 0x000fe8000bf05270 */
[----:B------:R-:W-:Y:S03]  /*9070*/  USEL UR51, UR51, URZ, UP0 ;  /* 0x000000ff33337287 */ /* 0x000fe60008000000 */
[----:B------:R-:W-:Y:S05]  /*9080*/  @P0 LEA R2, R2, UR36, 0x3 ;  /* 0x0000002402020c11 */ /* 0x000fea000f8e18ff */
[----:B------:R-:W-:Y:S05]  /*9090*/  @P0 VIADD R2, R2, 0xb0 ;  /* 0x000000b002020836 */ /* 0x000fea0000000000 */
[----:B------:R-:W-:Y:S04]  /*90a0*/  @P0 PRMT R0, R0, 0x654, R2 ;  /* 0x0000065400000816 */ /* 0x000fe80000000002 */
[----:B------:R2:W-:Y:S03]  /*90b0*/  @P0 SYNCS.ARRIVE.TRANS64.RED.A1T0 RZ, [R0+URZ], RZ ;  /* 0x000000ff00ff09a7 */ /* 0x0005e600081004ff */
.L_x_131:
[----:B------:R-:W-:Y:S01]  /*90c0*/  ISETP.NE.AND P2, PT, R102, RZ, PT ;  /* 0x000000ff6600720c */ /* 0x000fe20003f45270 */
[----:B------:R-:W-:Y:S01]  /*90d0*/  UIADD3 UR45, UPT, UPT, UR45, 0x4, URZ ;  /* 0x000000042d2d7890 */ /* 0x000fe2000fffe0ff */
[----:B------:R-:W-:Y:S01]  /*90e0*/  ISETP.NE.AND P0, PT, R104, 0x2, PT ;  /* 0x000000026800780c */ /* 0x000fe20003f05270 */
[----:B------:R-:W-:Y:S01]  /*90f0*/  IMAD.IADD R14, R43, 0x1, R86 ;  /* 0x000000012b0e7824 */ /* 0x000fe200078e0256 */
[----:B------:R-:W-:Y:S01]  /*9100*/  ISETP.NE.AND P1, PT, R45, 0x4, PT ;  /* 0x000000042d00780c */ /* 0x000fe20003f25270 */
[----:B------:R-:W-:Y:S01]  /*9110*/  IMAD.IADD R15, R44, 0x1, R87 ;  /* 0x000000012c0f7824 */ /* 0x000fe200078e0257 */
[----:B------:R-:W-:Y:S02]  /*9120*/  SEL R2, RZ, 0x1, P0 ;  /* 0x00000001ff027807 */ /* 0x000fe40000000000 */
[----:B--2---:R-:W-:Y:S02]  /*9130*/  SEL R0, RZ, 0x1, P1 ;  /* 0x00000001ff007807 */ /* 0x004fe40000800000 */
[----:B------:R-:W-:Y:S02]  /*9140*/  LOP3.LUT R96, R96, R2, RZ, 0x3c, !PT ;  /* 0x0000000260607212 */ /* 0x000fe400078e3cff */
[----:B------:R-:W-:Y:S02]  /*9150*/  LOP3.LUT R97, R97, R0, RZ, 0x3c, !PT ;  /* 0x0000000061617212 */ /* 0x000fe400078e3cff */
[----:B------:R-:W-:Y:S02]  /*9160*/  @P2 R2UR UR44, R95 ;  /* 0x000000005f2c22ca */ /* 0x000fe400000e0000 */
[----:B------:R-:W-:Y:S02]  /*9170*/  SEL R104, R104, RZ, P0 ;  /* 0x000000ff68687207 */ /* 0x000fe40000000000 */
[----:B------:R-:W-:Y:S01]  /*9180*/  SEL R45, R45, RZ, P1 ;  /* 0x000000ff2d2d7207 */ /* 0x000fe20000800000 */
[----:B------:R-:W-:Y:S10]  /*9190*/  @P2 BRA `(.L_x_132) ;  /* 0xffffffc000082947 */ /* 0x000ff4000383ffff */
[----:B------:R-:W-:-:S09]  /*91a0*/  UISETP.NE.AND UP0, UPT, UR50, URZ, UPT ;  /* 0x000000ff3200728c */ /* 0x000fd2000bf05270 */
[----:B------:R-:W-:Y:S05]  /*91b0*/  BRA.U !UP0, `(.L_x_133) ;  /* 0x0000000108487547 */ /* 0x000fea000b800000 */
[----:B------:R-:W2:Y:S02]  /*91c0*/  LDCU.64 UR4, c[0x0][0x890] ;  /* 0x00011200ff0477ac */ /* 0x000ea40008000a00 */
[----:B--2---:R-:W-:-:S04]  /*91d0*/  UISETP.NE.U32.AND UP0, UPT, UR4, URZ, UPT ;  /* 0x000000ff0400728c */ /* 0x004fc8000bf05070 */
[----:B------:R-:W-:-:S09]  /*91e0*/  UISETP.NE.AND.EX UP0, UPT, UR5, URZ, UPT, UP0 ;  /* 0x000000ff0500728c */ /* 0x000fd2000bf05300 */
[----:B------:R-:W-:Y:S05]  /*91f0*/  BRA.U UP0, `(.L_x_134) ;  /* 0x00000001000c7547 */ /* 0x000fea000b800000 */
[----:B------:R-:W-:-:S13]  /*9200*/  FSETP.NEU.AND P0, PT, R49, RZ, PT ;  /* 0x000000ff3100720b */ /* 0x000fda0003f0d000 */
[----:B------:R-:W-:Y:S05]  /*9210*/  @!P0 EXIT ;  /* 0x000000000000894d */ /* 0x000fea0003800000 */
[----:B------:R-:W-:Y:S05]  /*9220*/  BRA `(.L_x_133) ;  /* 0x00000000002c7947 */ /* 0x000fea0003800000 */
.L_x_134:
[----:B------:R-:W-:Y:S01]  /*9230*/  ISETP.NE.AND P0, PT, R103, RZ, PT ;  /* 0x000000ff6700720c */ /* 0x000fe20003f05270 */
[----:B------:R-:W-:-:S12]  /*9240*/  BSSY.RECONVERGENT B0, `(.L_x_133) ;  /* 0x0000009000007945 */ /* 0x000fd80003800200 */
[----:B------:R-:W-:Y:S05]  /*9250*/  @P0 BRA `(.L_x_135) ;  /* 0x0000000000140947 */ /* 0x000fea0003800000 */
[----:B------:R-:W2:Y:S02]  /*9260*/  LDCU.64 UR4, c[0x0][0x888] ;  /* 0x00011100ff0477ac */ /* 0x000ea40008000a00 */
[----:B--2---:R-:W-:-:S04]  /*9270*/  ISETP.NE.U32.AND P0, PT, RZ, UR4, PT ;  /* 0x00000004ff007c0c */ /* 0x004fc8000bf05070 */
[----:B------:R-:W-:-:S13]  /*9280*/  ISETP.NE.AND.EX P0, PT, RZ, UR5, PT, P0 ;  /* 0x00000005ff007c0c */ /* 0x000fda000bf05300 */
[----:B------:R-:W-:Y:S05]  /*9290*/  @!P0 EXIT ;  /* 0x000000000000894d */ /* 0x000fea0003800000 */
[----:B------:R-:W-:Y:S05]  /*92a0*/  BRA `(.L_x_136) ;  /* 0x0000000000087947 */ /* 0x000fea0003800000 */
.L_x_135:
[----:B------:R-:W-:-:S13]  /*92b0*/  FSETP.NEU.AND P0, PT, R49, RZ, PT ;  /* 0x000000ff3100720b */ /* 0x000fda0003f0d000 */
[----:B------:R-:W-:Y:S05]  /*92c0*/  @!P0 EXIT ;  /* 0x000000000000894d */ /* 0x000fea0003800000 */
.L_x_136:
[----:B------:R-:W-:Y:S05]  /*92d0*/  BSYNC.RECONVERGENT B0 ;  /* 0x0000000000007941 */ /* 0x000fea0003800200 */
.L_x_133:
[----:B------:R-:W-:Y:S01]  /*92e0*/  ULEA UR4, UR51, UR36, 0x3 ;  /* 0x0000002433047291 */ /* 0x000fe2000f8e18ff */
[----:B------:R-:W-:-:S04]  /*92f0*/  DEPBAR.LE SB0, 0x0 ;  /* 0x000080000000791a */ /* 0x000fc80000000000 */
[----:B------:R-:W-:-:S04]  /*9300*/  UIADD3 UR4, UPT, UPT, UR4, 0xb0, URZ ;  /* 0x000000b004047890 */ /* 0x000fc8000fffe0ff */
[----:B------:R-:W-:-:S09]  /*9310*/  UPRMT UR4, UR37, 0x654, UR4 ;  /* 0x0000065425047896 */ /* 0x000fd20008000004 */
[----:B------:R-:W-:Y:S01]  /*9320*/  SYNCS.ARRIVE.TRANS64.RED.A1T0 RZ, [UR4], RZ ;  /* 0x000000ffffff79a7 */ /* 0x000fe20008100404 */
[----:B------:R-:W-:Y:S05]  /*9330*/  EXIT ;  /* 0x000000000000794d */ /* 0x000fea0003800000 */
.L_x_20:
[----:B--2---:R2:W1:Y:S02]  /*9340*/  SYNCS.PHASECHK.TRANS64.TRYWAIT P0, [R2+URZ+0x150], R3 ;  /* 0x00015003020075a7 */ /* 0x00446400080011ff */
[----:B-1----:R-:W-:Y:S05]  /*9350*/  @!P0 NANOSLEEP.SYNCS 0x989680 ;  /* 0x009896800000895d */ /* 0x002fea0003900000 */
[----:B------:R-:W1:Y:S02]  /*9360*/  @!P0 SYNCS.PHASECHK.TRANS64 P0, [R2+URZ+0x150], R3 ;  /* 0x00015003020085a7 */ /* 0x000e6400080010ff */
[----:B-1----:R-:W-:Y:S05]  /*9370*/  @!P0 BRA `(.L_x_20) ;  /* 0xfffffffc00f08947 */ /* 0x002fea000383ffff */
[----:B------:R-:W-:Y:S05]  /*9380*/  BRA `(.L_x_137) ;  /* 0xffffff8000c87947 */ /* 0x000fea000383ffff */
.L_x_23:
[----:B-1----:R-:W-:-:S07]  /*9390*/  MOV R2, UR41 ;  /* 0x0000002900027c02 */ /* 0x002fce0008000f00 */
.L_x_138:
[----:B-1----:R1:W2:Y:S02]  /*93a0*/  SYNCS.PHASECHK.TRANS64.TRYWAIT P0, [R2+URZ+0x48], R4 ;  /* 0x00004804020075a7 */ /* 0x0022a400080011ff */
[----:B--2---:R-:W-:Y:S05]  /*93b0*/  @!P0 NANOSLEEP.SYNCS 0x989680 ;  /* 0x009896800000895d */ /* 0x004fea0003900000 */
[----:B------:R-:W2:Y:S02]  /*93c0*/  @!P0 SYNCS.PHASECHK.TRANS64 P0, [R2+URZ+0x48], R4 ;  /* 0x00004804020085a7 */ /* 0x000ea400080010ff */
[----:B--2---:R-:W-:Y:S05]  /*93d0*/  @!P0 BRA `(.L_x_138) ;  /* 0xfffffffc00f08947 */ /* 0x004fea000383ffff */
[----:B------:R-:W-:Y:S05]  /*93e0*/  BRA `(.L_x_22) ;  /* 0xffffff8400247947 */ /* 0x000fea000383ffff */
.L_x_29:
[----:B-1----:R-:W-:-:S07]  /*93f0*/  MOV R2, UR41 ;  /* 0x0000002900027c02 */ /* 0x002fce0008000f00 */
.L_x_139:
[----:B-1----:R1:W2:Y:S02]  /*9400*/  SYNCS.PHASECHK.TRANS64.TRYWAIT P0, [R2+URZ+0x48], R4 ;  /* 0x00004804020075a7 */ /* 0x0022a400080011ff */
[----:B--2---:R-:W-:Y:S05]  /*9410*/  @!P0 NANOSLEEP.SYNCS 0x989680 ;  /* 0x009896800000895d */ /* 0x004fea0003900000 */
[----:B------:R-:W2:Y:S02]  /*9420*/  @!P0 SYNCS.PHASECHK.TRANS64 P0, [R2+URZ+0x48], R4 ;  /* 0x00004804020085a7 */ /* 0x000ea400080010ff */
[----:B--2---:R-:W-:Y:S05]  /*9430*/  @!P0 BRA `(.L_x_139) ;  /* 0xfffffffc00f08947 */ /* 0x004fea000383ffff */
[----:B------:R-:W-:Y:S05]  /*9440*/  BRA `(.L_x_28) ;  /* 0xffffff8800147947 */ /* 0x000fea000383ffff */
.L_x_33:
[----:B-1----:R1:W2:Y:S02]  /*9450*/  SYNCS.PHASECHK.TRANS64.TRYWAIT P0, [R2+URZ+0xe0], R3 ;  /* 0x0000e003020075a7 */ /* 0x0022a400080011ff */
[----:B--2---:R-:W-:Y:S05]  /*9460*/  @!P0 NANOSLEEP.SYNCS 0x989680 ;  /* 0x009896800000895d */ /* 0x004fea0003900000 */
[----:B------:R-:W2:Y:S02]  /*9470*/  @!P0 SYNCS.PHASECHK.TRANS64 P0, [R2+URZ+0xe0], R3 ;  /* 0x0000e003020085a7 */ /* 0x000ea400080010ff */
[----:B--2---:R-:W-:Y:S05]  /*9480*/  @!P0 BRA `(.L_x_33) ;  /* 0xfffffffc00f08947 */ /* 0x004fea000383ffff */
[----:B------:R-:W-:Y:S05]  /*9490*/  BRA `(.L_x_140) ;  /* 0xffffff8800d87947 */ /* 0x000fea000383ffff */
.L_x_37:
[----:B----4-:R-:W-:-:S07]  /*94a0*/  MOV R0, UR5 ;  /* 0x0000000500007c02 */ /* 0x010fce0008000f00 */
.L_x_141:
[----:B-1----:R1:W2:Y:S02]  /*94b0*/  SYNCS.PHASECHK.TRANS64.TRYWAIT P0, [R0+URZ], R2 ;  /* 0x00000002000075a7 */ /* 0x0022a400080011ff */
[----:B--2---:R-:W-:Y:S05]  /*94c0*/  @!P0 NANOSLEEP.SYNCS 0x989680 ;  /* 0x009896800000895d */ /* 0x004fea0003900000 */
[----:B------:R-:W2:Y:S02]  /*94d0*/  @!P0 SYNCS.PHASECHK.TRANS64 P0, [R0+URZ], R2 ;  /* 0x00000002000085a7 */ /* 0x000ea400080010ff */
[----:B--2---:R-:W-:Y:S05]  /*94e0*/  @!P0 BRA `(.L_x_141) ;  /* 0xfffffffc00f08947 */ /* 0x004fea000383ffff */
[----:B------:R-:W-:Y:S05]  /*94f0*/  BRA `(.L_x_142) ;  /* 0xffffff9000487947 */ /* 0x000fea000383ffff */
.L_x_38:
[----:B----4-:R-:W-:-:S07]  /*9500*/  MOV R0, UR5 ;  /* 0x0000000500007c02 */ /* 0x010fce0008000f00 */
.L_x_143:
[----:B-1----:R1:W2:Y:S02]  /*9510*/  SYNCS.PHASECHK.TRANS64.TRYWAIT P0, [R0+URZ], R3 ;  /* 0x00000003000075a7 */ /* 0x0022a400080011ff */
[----:B--2---:R-:W-:Y:S05]  /*9520*/  @!P0 NANOSLEEP.SYNCS 0x989680 ;  /* 0x009896800000895d */ /* 0x004fea0003900000 */
[----:B------:R-:W2:Y:S02]  /*9530*/  @!P0 SYNCS.PHASECHK.TRANS64 P0, [R0+URZ], R3 ;  /* 0x00000003000085a7 */ /* 0x000ea400080010ff */
[----:B--2---:R-:W-:Y:S05]  /*9540*/  @!P0 BRA `(.L_x_143) ;  /* 0xfffffffc00f08947 */ /* 0x004fea000383ffff */
[----:B------:R-:W-:Y:S05]  /*9550*/  BRA `(.L_x_144) ;  /* 0xffffff9000547947 */ /* 0x000fea000383ffff */
.L_x_39:
[----:B----4-:R-:W-:-:S07]  /*9560*/  MOV R0, UR5 ;  /* 0x0000000500007c02 */ /* 0x010fce0008000f00 */
.L_x_145:
[----:B-1----:R1:W2:Y:S02]  /*9570*/  SYNCS.PHASECHK.TRANS64.TRYWAIT P0, [R0+URZ], R3 ;  /* 0x00000003000075a7 */ /* 0x0022a400080011ff */
[----:B--2---:R-:W-:Y:S05]  /*9580*/  @!P0 NANOSLEEP.SYNCS 0x989680 ;  /* 0x009896800000895d */ /* 0x004fea0003900000 */
[----:B------:R-:W2:Y:S02]  /*9590*/  @!P0 SYNCS.PHASECHK.TRANS64 P0, [R0+URZ], R3 ;  /* 0x00000003000085a7 */ /* 0x000ea400080010ff */
[----:B--2---:R-:W-:Y:S05]  /*95a0*/  @!P0 BRA `(.L_x_145) ;  /* 0xfffffffc00f08947 */ /* 0x004fea000383ffff */
[----:B------:R-:W-:Y:S05]  /*95b0*/  BRA `(.L_x_146) ;  /* 0xffffff9000607947 */ /* 0x000fea000383ffff */
.L_x_40:
[----:B----4-:R-:W-:-:S07]  /*95c0*/  MOV R0, UR5 ;  /* 0x0000000500007c02 */ /* 0x010fce0008000f00 */
.L_x_147:
[----:B-1----:R1:W2:Y:S02]  /*95d0*/  SYNCS.PHASECHK.TRANS64.TRYWAIT P0, [R0+URZ], R3 ;  /* 0x00000003000075a7 */ /* 0x0022a400080011ff */
[----:B--2---:R-:W-:Y:S05]  /*95e0*/  @!P0 NANOSLEEP.SYNCS 0x989680 ;  /* 0x009896800000895d */ /* 0x004fea0003900000 */
[----:B------:R-:W2:Y:S02]  /*95f0*/  @!P0 SYNCS.PHASECHK.TRANS64 P0, [R0+URZ], R3 ;  /* 0x00000003000085a7 */ /* 0x000ea400080010ff */
[----:B--2---:R-:W-:Y:S05]  /*9600*/  @!P0 BRA `(.L_x_147) ;  /* 0xfffffffc00f08947 */ /* 0x004fea000383ffff */
[----:B------:R-:W-:Y:S05]  /*9610*/  BRA `(.L_x_148) ;  /* 0xffffff90006c7947 */ /* 0x000fea000383ffff */
.L_x_41:
[----:B----4-:R-:W-:-:S07]  /*9620*/  MOV R0, UR5 ;  /* 0x0000000500007c02 */ /* 0x010fce0008000f00 */
.L_x_149:
[----:B-1----:R1:W2:Y:S02]  /*9630*/  SYNCS.PHASECHK.TRANS64.TRYWAIT P0, [R0+URZ], R3 ;  /* 0x00000003000075a7 */ /* 0x0022a400080011ff */
[----:B--2---:R-:W-:Y:S05]  /*9640*/  @!P0 NANOSLEEP.SYNCS 0x989680 ;  /* 0x009896800000895d */ /* 0x004fea0003900000 */
[----:B------:R-:W2:Y:S02]  /*9650*/  @!P0 SYNCS.PHASECHK.TRANS64 P0, [R0+URZ], R3 ;  /* 0x00000003000085a7 */ /* 0x000ea400080010ff */
[----:B--2---:R-:W-:Y:S05]  /*9660*/  @!P0 BRA `(.L_x_149) ;  /* 0xfffffffc00f08947 */ /* 0x004fea000383ffff */
[----:B------:R-:W-:Y:S05]  /*9670*/  BRA `(.L_x_150) ;  /* 0xffffff9000787947 */ /* 0x000fea000383ffff */
.L_x_42:
[----:B----4-:R-:W-:-:S07]  /*9680*/  MOV R0, UR5 ;  /* 0x0000000500007c02 */ /* 0x010fce0008000f00 */
.L_x_151:
[----:B-1----:R1:W2:Y:S02]  /*9690*/  SYNCS.PHASECHK.TRANS64.TRYWAIT P0, [R0+URZ], R3 ;  /* 0x00000003000075a7 */ /* 0x0022a400080011ff */
[----:B--2---:R-:W-:Y:S05]  /*96a0*/  @!P0 NANOSLEEP.SYNCS 0x989680 ;  /* 0x009896800000895d */ /* 0x004fea0003900000 */
[----:B------:R-:W2:Y:S02]  /*96b0*/  @!P0 SYNCS.PHASECHK.TRANS64 P0, [R0+URZ], R3 ;  /* 0x00000003000085a7 */ /* 0x000ea400080010ff */
[----:B--2---:R-:W-:Y:S05]  /*96c0*/  @!P0 BRA `(.L_x_151) ;  /* 0xfffffffc00f08947 */ /* 0x004fea000383ffff */
[----:B------:R-:W-:Y:S05]  /*96d0*/  BRA `(.L_x_152) ;  /* 0xffffff9000847947 */ /* 0x000fea000383ffff */
.L_x_43:
[----:B----4-:R-:W-:-:S07]  /*96e0*/  MOV R0, UR5 ;  /* 0x0000000500007c02 */ /* 0x010fce0008000f00 */
.L_x_153:
[----:B-1----:R1:W2:Y:S02]  /*96f0*/  SYNCS.PHASECHK.TRANS64.TRYWAIT P0, [R0+URZ], R3 ;  /* 0x00000003000075a7 */ /* 0x0022a400080011ff */
[----:B--2---:R-:W-:Y:S05]  /*9700*/  @!P0 NANOSLEEP.SYNCS 0x989680 ;  /* 0x009896800000895d */ /* 0x004fea0003900000 */
[----:B------:R-:W2:Y:S02]  /*9710*/  @!P0 SYNCS.PHASECHK.TRANS64 P0, [R0+URZ], R3 ;  /* 0x00000003000085a7 */ /* 0x000ea400080010ff */
[----:B--2---:R-:W-:Y:S05]  /*9720*/  @!P0 BRA `(.L_x_153) ;  /* 0xfffffffc00f08947 */ /* 0x004fea000383ffff */
[----:B------:R-:W-:Y:S05]  /*9730*/  BRA `(.L_x_154) ;  /* 0xffffff9000907947 */ /* 0x000fea000383ffff */
.L_x_44:
[----:B----4-:R-:W-:-:S07]  /*9740*/  MOV R0, UR5 ;  /* 0x0000000500007c02 */ /* 0x010fce0008000f00 */
.L_x_155:
[----:B-1----:R1:W2:Y:S02]  /*9750*/  SYNCS.PHASECHK.TRANS64.TRYWAIT P0, [R0+URZ], R3 ;  /* 0x00000003000075a7 */ /* 0x0022a400080011ff */
[----:B--2---:R-:W-:Y:S05]  /*9760*/  @!P0 NANOSLEEP.SYNCS 0x989680 ;  /* 0x009896800000895d */ /* 0x004fea0003900000 */
[----:B------:R-:W2:Y:S02]  /*9770*/  @!P0 SYNCS.PHASECHK.TRANS64 P0, [R0+URZ], R3 ;  /* 0x00000003000085a7 */ /* 0x000ea400080010ff */
[----:B--2---:R-:W-:Y:S05]  /*9780*/  @!P0 BRA `(.L_x_155) ;  /* 0xfffffffc00f08947 */ /* 0x004fea000383ffff */
[----:B------:R-:W-:Y:S05]  /*9790*/  BRA `(.L_x_156) ;  /* 0xffffff90009c7947 */ /* 0x000fea000383ffff */
.L_x_47:
[----:B-1----:R1:W2:Y:S02]  /*97a0*/  SYNCS.PHASECHK.TRANS64.TRYWAIT P0, [R0+URZ+0x140], R4 ;  /* 0x00014004000075a7 */ /* 0x0022a400080011ff */
[----:B--2---:R-:W-:Y:S05]  /*97b0*/  @!P0 NANOSLEEP.SYNCS 0x989680 ;  /* 0x009896800000895d */ /* 0x004fea0003900000 */
[----:B------:R-:W2:Y:S02]  /*97c0*/  @!P0 SYNCS.PHASECHK.TRANS64 P0, [R0+URZ+0x140], R4 ;  /* 0x00014004000085a7 */ /* 0x000ea400080010ff */
[----:B--2---:R-:W-:Y:S05]  /*97d0*/  @!P0 BRA `(.L_x_47) ;  /* 0xfffffffc00f08947 */ /* 0x004fea000383ffff */
[----:B------:R-:W-:Y:S05]  /*97e0*/  BRA `(.L_x_157) ;  /* 0xffffff9000f87947 */ /* 0x000fea000383ffff */
.L_x_48:
[----:B------:R-:W-:-:S07]  /*97f0*/  MOV R0, UR5 ;  /* 0x0000000500007c02 */ /* 0x000fce0008000f00 */
.L_x_158:
[----:B-1----:R1:W2:Y:S02]  /*9800*/  SYNCS.PHASECHK.TRANS64.TRYWAIT P0, [R0+URZ+0xf0], R5 ;  /* 0x0000f005000075a7 */ /* 0x0022a400080011ff */
[----:B--2---:R-:W-:Y:S05]  /*9810*/  @!P0 NANOSLEEP.SYNCS 0x989680 ;  /* 0x009896800000895d */ /* 0x004fea0003900000 */
[----:B------:R-:W2:Y:S02]  /*9820*/  @!P0 SYNCS.PHASECHK.TRANS64 P0, [R0+URZ+0xf0], R5 ;  /* 0x0000f005000085a7 */ /* 0x000ea400080010ff */
[----:B--2---:R-:W-:Y:S05]  /*9830*/  @!P0 BRA `(.L_x_158) ;  /* 0xfffffffc00f08947 */ /* 0x004fea000383ffff */
[----:B------:R-:W-:Y:S05]  /*9840*/  BRA `(.L_x_159) ;  /* 0xffffff9400087947 */ /* 0x000fea000383ffff */
.L_x_49:
[----:B-1----:R1:W2:Y:S02]  /*9850*/  SYNCS.PHASECHK.TRANS64.TRYWAIT P1, [R0+URZ+0xe0], R4 ;  /* 0x0000e004000075a7 */ /* 0x0022a400080211ff */
[----:B--2---:R-:W-:Y:S05]  /*9860*/  @!P1 NANOSLEEP.SYNCS 0x989680 ;  /* 0x009896800000995d */ /* 0x004fea0003900000 */
[----:B------:R-:W2:Y:S02]  /*9870*/  @!P1 SYNCS.PHASECHK.TRANS64 P1, [R0+URZ+0xe0], R4 ;  /* 0x0000e004000095a7 */ /* 0x000ea400080210ff */
[----:B--2---:R-:W-:Y:S05]  /*9880*/  @!P1 BRA `(.L_x_49) ;  /* 0xfffffffc00f09947 */ /* 0x004fea000383ffff */
[----:B------:R-:W-:Y:S05]  /*9890*/  BRA `(.L_x_160) ;  /* 0xffffff9400387947 */ /* 0x000fea000383ffff */
.L_x_52:
[----:B------:R-:W-:-:S07]  /*98a0*/  MOV R0, UR5 ;  /* 0x0000000500007c02 */ /* 0x000fce0008000f00 */
.L_x_161:
[----:B-1----:R1:W2:Y:S02]  /*98b0*/  SYNCS.PHASECHK.TRANS64.TRYWAIT P0, [R0+URZ+0xf0], R2 ;  /* 0x0000f002000075a7 */ /* 0x0022a400080011ff */
[----:B--2---:R-:W-:Y:S05]  /*98c0*/  @!P0 NANOSLEEP.SYNCS 0x989680 ;  /* 0x009896800000895d */ /* 0x004fea0003900000 */
[----:B------:R-:W2:Y:S02]  /*98d0*/  @!P0 SYNCS.PHASECHK.TRANS64 P0, [R0+URZ+0xf0], R2 ;  /* 0x0000f002000085a7 */ /* 0x000ea400080010ff */
[----:B--2---:R-:W-:Y:S05]  /*98e0*/  @!P0 BRA `(.L_x_161) ;  /* 0xfffffffc00f08947 */ /* 0x004fea000383ffff */
[----:B------:R-:W-:Y:S05]  /*98f0*/  BRA `(.L_x_51) ;  /* 0xffffff94008c7947 */ /* 0x000fea000383ffff */
.L_x_59:
[----:B-1----:R1:W2:Y:S02]  /*9900*/  SYNCS.PHASECHK.TRANS64.TRYWAIT P1, [R0+URZ+0xe0], R2 ;  /* 0x0000e002000075a7 */ /* 0x0022a400080211ff */
[----:B--2---:R-:W-:Y:S05]  /*9910*/  @!P1 NANOSLEEP.SYNCS 0x989680 ;  /* 0x009896800000995d */ /* 0x004fea0003900000 */
[----:B------:R-:W2:Y:S02]  /*9920*/  @!P1 SYNCS.PHASECHK.TRANS64 P1, [R0+URZ+0xe0], R2 ;  /* 0x0000e002000095a7 */ /* 0x000ea400080210ff */
[----:B--2---:R-:W-:Y:S05]  /*9930*/  @!P1 BRA `(.L_x_59) ;  /* 0xfffffffc00f09947 */ /* 0x004fea000383ffff */
[----:B------:R-:W-:Y:S05]  /*9940*/  BRA `(.L_x_162) ;  /* 0xffffff9800e87947 */ /* 0x000fea000383ffff */
.L_x_60:
[----:B------:R-:W-:-:S07]  /*9950*/  MOV R2, UR8 ;  /* 0x0000000800027c02 */ /* 0x000fce0008000f00 */
.L_x_163:
[----:B-1----:R1:W2:Y:S02]  /*9960*/  SYNCS.PHASECHK.TRANS64.TRYWAIT P0, [R2+URZ+0x120], R0 ;  /* 0x00012000020075a7 */ /* 0x0022a400080011ff */
[----:B--2---:R-:W-:Y:S05]  /*9970*/  @!P0 NANOSLEEP.SYNCS 0x989680 ;  /* 0x009896800000895d */ /* 0x004fea0003900000 */
[----:B------:R-:W2:Y:S02]  /*9980*/  @!P0 SYNCS.PHASECHK.TRANS64 P0, [R2+URZ+0x120], R0 ;  /* 0x00012000020085a7 */ /* 0x000ea400080010ff */
[----:B--2---:R-:W-:Y:S05]  /*9990*/  @!P0 BRA `(.L_x_163) ;  /* 0xfffffffc00f08947 */ /* 0x004fea000383ffff */
[----:B------:R-:W-:Y:S05]  /*99a0*/  BRA `(.L_x_164) ;  /* 0xffffff9c00387947 */ /* 0x000fea000383ffff */
.L_x_63:
[----:B------:R-:W-:Y:S07]  /*99b0*/  MOV R0, UR7 ;  /* 0x0000000700007c02 */ /* 0x000fee0008000f00 */
.L_x_165:
[----:B-1----:R1:W2:Y:S02]  /*99c0*/  SYNCS.PHASECHK.TRANS64.TRYWAIT P0, [R0+URZ], R2 ;  /* 0x00000002000075a7 */ /* 0x0022a400080011ff */
[----:B--2---:R-:W-:Y:S05]  /*99d0*/  @!P0 NANOSLEEP.SYNCS 0x989680 ;  /* 0x009896800000895d */ /* 0x004fea0003900000 */
[----:B------:R-:W2:Y:S02]  /*99e0*/  @!P0 SYNCS.PHASECHK.TRANS64 P0, [R0+URZ], R2 ;  /* 0x00000002000085a7 */ /* 0x000ea400080010ff */
[----:B--2---:R-:W-:Y:S05]  /*99f0*/  @!P0 BRA `(.L_x_165) ;  /* 0xfffffffc00f08947 */ /* 0x004fea000383ffff */
[----:B------:R-:W-:Y:S05]  /*9a00*/  BRA `(.L_x_62) ;  /* 0xffffff9c00547947 */ /* 0x000fea000383ffff */
.L_x_66:
[----:B------:R-:W-:-:S07]  /*9a10*/  MOV R0, UR5 ;  /* 0x0000000500007c02 */ /* 0x000fce0008000f00 */
.L_x_166:
[----:B--2---:R2:W3:Y:S02]  /*9a20*/  SYNCS.PHASECHK.TRANS64.TRYWAIT P0, [R0+URZ], R2 ;  /* 0x00000002000075a7 */ /* 0x0044e400080011ff */
[----:B---3--:R-:W-:Y:S05]  /*9a30*/  @!P0 NANOSLEEP.SYNCS 0x989680 ;  /* 0x009896800000895d */ /* 0x008fea0003900000 */
[----:B------:R-:W3:Y:S02]  /*9a40*/  @!P0 SYNCS.PHASECHK.TRANS64 P0, [R0+URZ], R2 ;  /* 0x00000002000085a7 */ /* 0x000ee400080010ff */
[----:B---3--:R-:W-:Y:S05]  /*9a50*/  @!P0 BRA `(.L_x_166) ;  /* 0xfffffffc00f08947 */ /* 0x008fea000383ffff */
[----:B------:R-:W-:Y:S05]  /*9a60*/  BRA `(.L_x_167) ;  /* 0xffffffa000087947 */ /* 0x000fea000383ffff */
.L_x_67:
[----:B------:R-:W-:-:S07]  /*9a70*/  MOV R0, UR5 ;  /* 0x0000000500007c02 */ /* 0x000fce0008000f00 */
.L_x_168:
[----:B-1----:R1:W2:Y:S02]  /*9a80*/  SYNCS.PHASECHK.TRANS64.TRYWAIT P0, [R0+URZ], R3 ;  /* 0x00000003000075a7 */ /* 0x0022a400080011ff */
[----:B--2---:R-:W-:Y:S05]  /*9a90*/  @!P0 NANOSLEEP.SYNCS 0x989680 ;  /* 0x009896800000895d */ /* 0x004fea0003900000 */
[----:B------:R-:W2:Y:S02]  /*9aa0*/  @!P0 SYNCS.PHASECHK.TRANS64 P0, [R0+URZ], R3 ;  /* 0x00000003000085a7 */ /* 0x000ea400080010ff */
[----:B--2---:R-:W-:Y:S05]  /*9ab0*/  @!P0 BRA `(.L_x_168) ;  /* 0xfffffffc00f08947 */ /* 0x004fea000383ffff */
[----:B------:R-:W-:Y:S05]  /*9ac0*/  BRA `(.L_x_169) ;  /* 0xffffffa000147947 */ /* 0x000fea000383ffff */
.L_x_68:
[----:B------:R-:W-:-:S07]  /*9ad0*/  MOV R0, UR5 ;  /* 0x0000000500007c02 */ /* 0x000fce0008000f00 */
.L_x_170:
[----:B-1----:R1:W2:Y:S02]  /*9ae0*/  SYNCS.PHASECHK.TRANS64.TRYWAIT P0, [R0+URZ], R3 ;  /* 0x00000003000075a7 */ /* 0x0022a400080011ff */
[----:B--2---:R-:W-:Y:S05]  /*9af0*/  @!P0 NANOSLEEP.SYNCS 0x989680 ;  /* 0x009896800000895d */ /* 0x004fea0003900000 */
[----:B------:R-:W2:Y:S02]  /*9b00*/  @!P0 SYNCS.PHASECHK.TRANS64 P0, [R0+URZ], R3 ;  /* 0x00000003000085a7 */ /* 0x000ea400080010ff */
[----:B--2---:R-:W-:Y:S05]  /*9b10*/  @!P0 BRA `(.L_x_170) ;  /* 0xfffffffc00f08947 */ /* 0x004fea000383ffff */
[----:B------:R-:W-:Y:S05]  /*9b20*/  BRA `(.L_x_171) ;  /* 0xffffffa000207947 */ /* 0x000fea000383ffff */
.L_x_69:
[----:B-1----:R-:W-:-:S07]  /*9b30*/  MOV R0, UR7 ;  /* 0x0000000700007c02 */ /* 0x002fce0008000f00 */
.L_x_172:
[----:B-1----:R1:W2:Y:S02]  /*9b40*/  SYNCS.PHASECHK.TRANS64.TRYWAIT P0, [R0+URZ], R2 ;  /* 0x00000002000075a7 */ /* 0x0022a400080011ff */
[----:B--2---:R-:W-:Y:S05]  /*9b50*/  @!P0 NANOSLEEP.SYNCS 0x989680 ;  /* 0x009896800000895d */ /* 0x004fea0003900000 */
[----:B------:R-:W2:Y:S02]  /*9b60*/  @!P0 SYNCS.PHASECHK.TRANS64 P0, [R0+URZ], R2 ;  /* 0x00000002000085a7 */ /* 0x000ea400080010ff */
[----:B--2---:R-:W-:Y:S05]  /*9b70*/  @!P0 BRA `(.L_x_172) ;  /* 0xfffffffc00f08947 */ /* 0x004fea000383ffff */
[----:B------:R-:W-:Y:S05]  /*9b80*/  BRA `(.L_x_173) ;  /* 0xffffffa0002c7947 */ /* 0x000fea000383ffff */
.L_x_74:
[----:B--2---:R2:W3:Y:S02]  /*9b90*/  SYNCS.PHASECHK.TRANS64.TRYWAIT P0, [R0+URZ+0xe0], R2 ;  /* 0x0000e002000075a7 */ /* 0x0044e400080011ff */
[----:B---3--:R-:W-:Y:S05]  /*9ba0*/  @!P0 NANOSLEEP.SYNCS 0x989680 ;  /* 0x009896800000895d */ /* 0x008fea0003900000 */
[----:B------:R-:W3:Y:S02]  /*9bb0*/  @!P0 SYNCS.PHASECHK.TRANS64 P0, [R0+URZ+0xe0], R2 ;  /* 0x0000e002000085a7 */ /* 0x000ee400080010ff */
[----:B---3--:R-:W-:Y:S05]  /*9bc0*/  @!P0 BRA `(.L_x_74) ;  /* 0xfffffffc00f08947 */ /* 0x008fea000383ffff */
[----:B------:R-:W-:Y:S05]  /*9bd0*/  BRA `(.L_x_174) ;  /* 0xffffffa400387947 */ /* 0x000fea000383ffff */
.L_x_77:
[----:B------:R-:W-:Y:S07]  /*9be0*/  MOV R0, UR7 ;  /* 0x0000000700007c02 */ /* 0x000fee0008000f00 */
.L_x_175:
[----:B--2---:R2:W3:Y:S02]  /*9bf0*/  SYNCS.PHASECHK.TRANS64.TRYWAIT P0, [R0+URZ+0xd8], R2 ;  /* 0x0000d802000075a7 */ /* 0x0044e400080011ff */
[----:B---3--:R-:W-:Y:S05]  /*9c00*/  @!P0 NANOSLEEP.SYNCS 0x989680 ;  /* 0x009896800000895d */ /* 0x008fea0003900000 */
[----:B------:R-:W3:Y:S02]  /*9c10*/  @!P0 SYNCS.PHASECHK.TRANS64 P0, [R0+URZ+0xd8], R2 ;  /* 0x0000d802000085a7 */ /* 0x000ee400080010ff */
[----:B---3--:R-:W-:Y:S05]  /*9c20*/  @!P0 BRA `(.L_x_175) ;  /* 0xfffffffc00f08947 */ /* 0x008fea000383ffff */
[----:B------:R-:W-:Y:S05]  /*9c30*/  BRA `(.L_x_76) ;  /* 0xffffffa800187947 */ /* 0x000fea000383ffff */
.L_x_80:
[----:B------:R-:W-:Y:S07]  /*9c40*/  MOV R0, UR7 ;  /* 0x0000000700007c02 */ /* 0x000fee0008000f00 */
.L_x_176:
[----:B-1----:R1:W2:Y:S02]  /*9c50*/  SYNCS.PHASECHK.TRANS64.TRYWAIT P0, [R0+URZ+0xb0], R14 ;  /* 0x0000b00e000075a7 */ /* 0x0022a400080011ff */
[----:B--2---:R-:W-:Y:S05]  /*9c60*/  @!P0 NANOSLEEP.SYNCS 0x989680 ;  /* 0x009896800000895d */ /* 0x004fea0003900000 */
[----:B------:R-:W2:Y:S02]  /*9c70*/  @!P0 SYNCS.PHASECHK.TRANS64 P0, [R0+URZ+0xb0], R14 ;  /* 0x0000b00e000085a7 */ /* 0x000ea400080010ff */
[----:B--2---:R-:W-:Y:S05]  /*9c80*/  @!P0 BRA `(.L_x_176) ;  /* 0xfffffffc00f08947 */ /* 0x004fea000383ffff */
[----:B------:R-:W-:Y:S05]  /*9c90*/  BRA `(.L_x_177) ;  /* 0xffffffa800907947 */ /* 0x000fea000383ffff */
.L_x_81:
[----:B------:R-:W-:Y:S07]  /*9ca0*/  MOV R0, UR7 ;  /* 0x0000000700007c02 */ /* 0x000fee0008000f00 */
.L_x_178:
[----:B-1----:R1:W2:Y:S02]  /*9cb0*/  SYNCS.PHASECHK.TRANS64.TRYWAIT P0, [R0+URZ+0xb8], R14 ;  /* 0x0000b80e000075a7 */ /* 0x0022a400080011ff */
[----:B--2---:R-:W-:Y:S05]  /*9cc0*/  @!P0 NANOSLEEP.SYNCS 0x989680 ;  /* 0x009896800000895d */ /* 0x004fea0003900000 */
[----:B------:R-:W2:Y:S02]  /*9cd0*/  @!P0 SYNCS.PHASECHK.TRANS64 P0, [R0+URZ+0xb8], R14 ;  /* 0x0000b80e000085a7 */ /* 0x000ea400080010ff */
[----:B--2---:R-:W-:Y:S05]  /*9ce0*/  @!P0 BRA `(.L_x_178) ;  /* 0xfffffffc00f08947 */ /* 0x004fea000383ffff */
[----:B------:R-:W-:Y:S05]  /*9cf0*/  BRA `(.L_x_179) ;  /* 0xffffffa800cc7947 */ /* 0x000fea000383ffff */
.L_x_82:
[----:B------:R-:W-:Y:S07]  /*9d00*/  MOV R0, UR7 ;  /* 0x0000000700007c02 */ /* 0x000fee0008000f00 */
.L_x_180:
[----:B-1----:R1:W2:Y:S02]  /*9d10*/  SYNCS.PHASECHK.TRANS64.TRYWAIT P0, [R0+URZ+0xc0], R14 ;  /* 0x0000c00e000075a7 */ /* 0x0022a400080011ff */
[----:B--2---:R-:W-:Y:S05]  /*9d20*/  @!P0 NANOSLEEP.SYNCS 0x989680 ;  /* 0x009896800000895d */ /* 0x004fea0003900000 */
[----:B------:R-:W2:Y:S02]  /*9d30*/  @!P0 SYNCS.PHASECHK.TRANS64 P0, [R0+URZ+0xc0], R14 ;  /* 0x0000c00e000085a7 */ /* 0x000ea400080010ff */
[----:B--2---:R-:W-:Y:S05]  /*9d40*/  @!P0 BRA `(.L_x_180) ;  /* 0xfffffffc00f08947 */ /* 0x004fea000383ffff */
[----:B------:R-:W-:Y:S05]  /*9d50*/  BRA `(.L_x_181) ;  /* 0xffffffac00107947 */ /* 0x000fea000383ffff */
.L_x_83:
[----:B------:R-:W-:Y:S07]  /*9d60*/  MOV R0, UR7 ;  /* 0x0000000700007c02 */ /* 0x000fee0008000f00 */
.L_x_182:
[----:B-1----:R1:W2:Y:S02]  /*9d70*/  SYNCS.PHASECHK.TRANS64.TRYWAIT P0, [R0+URZ+0xc8], R14 ;  /* 0x0000c80e000075a7 */ /* 0x0022a400080011ff */
[----:B--2---:R-:W-:Y:S05]  /*9d80*/  @!P0 NANOSLEEP.SYNCS 0x989680 ;  /* 0x009896800000895d */ /* 0x004fea0003900000 */
[----:B------:R-:W2:Y:S02]  /*9d90*/  @!P0 SYNCS.PHASECHK.TRANS64 P0, [R0+URZ+0xc8], R14 ;  /* 0x0000c80e000085a7 */ /* 0x000ea400080010ff */
[----:B--2---:R-:W-:Y:S05]  /*9da0*/  @!P0 BRA `(.L_x_182) ;  /* 0xfffffffc00f08947 */ /* 0x004fea000383ffff */
[----:B------:R-:W-:Y:S05]  /*9db0*/  BRA `(.L_x_183) ;  /* 0xffffffac00947947 */ /* 0x000fea000383ffff */
.L_x_85:
[----:B------:R-:W-:-:S07]  /*9dc0*/  MOV R0, UR7 ;  /* 0x0000000700007c02 */ /* 0x000fce0008000f00 */
.L_x_184:
[----:B-1----:R1:W3:Y:S02]  /*9dd0*/  SYNCS.PHASECHK.TRANS64.TRYWAIT P0, [R0+URZ+0xb0], R2 ;  /* 0x0000b002000075a7 */ /* 0x0022e400080011ff */
[----:B---3--:R-:W-:Y:S05]  /*9de0*/  @!P0 NANOSLEEP.SYNCS 0x989680 ;  /* 0x009896800000895d */ /* 0x008fea0003900000 */
[----:B------:R-:W3:Y:S02]  /*9df0*/  @!P0 SYNCS.PHASECHK.TRANS64 P0, [R0+URZ+0xb0], R2 ;  /* 0x0000b002000085a7 */ /* 0x000ee400080010ff */
[----:B---3--:R-:W-:Y:S05]  /*9e00*/  @!P0 BRA `(.L_x_184) ;  /* 0xfffffffc00f08947 */ /* 0x008fea000383ffff */
[----:B------:R-:W-:Y:S05]  /*9e10*/  BRA `(.L_x_185) ;  /* 0xffffffb000047947 */ /* 0x000fea000383ffff */
.L_x_86:
[----:B-1----:R-:W-:-:S07]  /*9e20*/  MOV R0, UR7 ;  /* 0x0000000700007c02 */ /* 0x002fce0008000f00 */
.L_x_186:
[----:B-1----:R1:W3:Y:S02]  /*9e30*/  SYNCS.PHASECHK.TRANS64.TRYWAIT P0, [R0+URZ+0xb8], R2 ;  /* 0x0000b802000075a7 */ /* 0x0022e400080011ff */
[----:B---3--:R-:W-:Y:S05]  /*9e40*/  @!P0 NANOSLEEP.SYNCS 0x989680 ;  /* 0x009896800000895d */ /* 0x008fea0003900000 */
[----:B------:R-:W3:Y:S02]  /*9e50*/  @!P0 SYNCS.PHASECHK.TRANS64 P0, [R0+URZ+0xb8], R2 ;  /* 0x0000b802000085a7 */ /* 0x000ee400080010ff */
[----:B---3--:R-:W-:Y:S05]  /*9e60*/  @!P0 BRA `(.L_x_186) ;  /* 0xfffffffc00f08947 */ /* 0x008fea000383ffff */
[----:B------:R-:W-:Y:S05]  /*9e70*/  BRA `(.L_x_187) ;  /* 0xffffffac00f47947 */ /* 0x000fea000383ffff */
.L_x_87:
[----:B-1----:R-:W-:-:S07]  /*9e80*/  MOV R0, UR7 ;  /* 0x0000000700007c02 */ /* 0x002fce0008000f00 */
.L_x_188:
[----:B-1----:R1:W3:Y:S02]  /*9e90*/  SYNCS.PHASECHK.TRANS64.TRYWAIT P0, [R0+URZ+0xc0], R2 ;  /* 0x0000c002000075a7 */ /* 0x0022e400080011ff */
[----:B---3--:R-:W-:Y:S05]  /*9ea0*/  @!P0 NANOSLEEP.SYNCS 0x989680 ;  /* 0x009896800000895d */ /* 0x008fea0003900000 */
[----:B------:R-:W3:Y:S02]  /*9eb0*/  @!P0 SYNCS.PHASECHK.TRANS64 P0, [R0+URZ+0xc0], R2 ;  /* 0x0000c002000085a7 */ /* 0x000ee400080010ff */
[----:B---3--:R-:W-:Y:S05]  /*9ec0*/  @!P0 BRA `(.L_x_188) ;  /* 0xfffffffc00f08947 */ /* 0x008fea000383ffff */
[----:B------:R-:W-:Y:S05]  /*9ed0*/  BRA `(.L_x_189) ;  /* 0xffffffac00e47947 */ /* 0x000fea000383ffff */
.L_x_89:
[----:B--2---:R2:W4:Y:S02]  /*9ee0*/  SYNCS.PHASECHK.TRANS64.TRYWAIT P0, [R0+URZ+0xe0], R2 ;  /* 0x0000e002000075a7 */ /* 0x00452400080011ff */
[----:B----4-:R-:W-:Y:S05]  /*9ef0*/  @!P0 NANOSLEEP.SYNCS 0x989680 ;  /* 0x009896800000895d */ /* 0x010fea0003900000 */
[----:B------:R-:W4:Y:S02]  /*9f00*/  @!P0 SYNCS.PHASECHK.TRANS64 P0, [R0+URZ+0xe0], R2 ;  /* 0x0000e002000085a7 */ /* 0x000f2400080010ff */
[----:B----4-:R-:W-:Y:S05]  /*9f10*/  @!P0 BRA `(.L_x_89) ;  /* 0xfffffffc00f08947 */ /* 0x010fea000383ffff */
[----:B------:R-:W-:Y:S05]  /*9f20*/  BRA `(.L_x_190) ;  /* 0xffffffb000b87947 */ /* 0x000fea000383ffff */
.L_x_100:
[----:B-1----:R-:W-:Y:S04]  /*9f30*/  MOV R0, UR36 ;  /* 0x0000002400007c02 */ /* 0x002fe80008000f00 */
[----:B------:R1:W3:Y:S03]  /*9f40*/  SYNCS.PHASECHK.TRANS64.TRYWAIT P1, [R0+URZ+0x90], R3 ;  /* 0x00009003000075a7 */ /* 0x0002e600080211ff */
[----:B---3--:R-:W-:Y:S05]  /*9f50*/  @!P1 NANOSLEEP.SYNCS 0x989680 ;  /* 0x009896800000995d */ /* 0x008fea0003900000 */
[----:B------:R-:W3:Y:S02]  /*9f60*/  @!P1 SYNCS.PHASECHK.TRANS64 P1, [R0+URZ+0x90], R3 ;  /* 0x00009003000095a7 */ /* 0x000ee400080210ff */
[----:B---3--:R-:W-:Y:S05]  /*9f70*/  @!P1 BRA `(.L_x_100) ;  /* 0xfffffffc00ec9947 */ /* 0x008fea000383ffff */
[----:B------:R-:W-:Y:S05]  /*9f80*/  BRA `(.L_x_99) ;  /* 0xffffffbc00f07947 */ /* 0x000fea000383ffff */
.L_x_102:
[----:B-1----:R1:W2:Y:S02]  /*9f90*/  SYNCS.PHASECHK.TRANS64.TRYWAIT P0, [R64+URZ+0x100], R2 ;  /* 0x00010002400075a7 */ /* 0x0022a400080011ff */
[----:B--2---:R-:W-:Y:S05]  /*9fa0*/  @!P0 NANOSLEEP.SYNCS 0x989680 ;  /* 0x009896800000895d */ /* 0x004fea0003900000 */
[----:B------:R-:W2:Y:S02]  /*9fb0*/  @!P0 SYNCS.PHASECHK.TRANS64 P0, [R64+URZ+0x100], R2 ;  /* 0x00010002400085a7 */ /* 0x000ea400080010ff */
[----:B--2---:R-:W-:Y:S05]  /*9fc0*/  @!P0 BRA `(.L_x_102) ;  /* 0xfffffffc00f08947 */ /* 0x004fea000383ffff */
[----:B------:R-:W-:Y:S05]  /*9fd0*/  BRA `(.L_x_101) ;  /* 0xffffffc0001c7947 */ /* 0x000fea000383ffff */
.L_x_111:
[----:B--2---:R2:W3:Y:S02]  /*9fe0*/  SYNCS.PHASECHK.TRANS64.TRYWAIT P0, [R2+URZ+0x90], R0 ;  /* 0x00009000020075a7 */ /* 0x0044e400080011ff */
[----:B---3--:R-:W-:Y:S05]  /*9ff0*/  @!P0 NANOSLEEP.SYNCS 0x989680 ;  /* 0x009896800000895d */ /* 0x008fea0003900000 */
[----:B------:R-:W3:Y:S02]  /*a000*/  @!P0 SYNCS.PHASECHK.TRANS64 P0, [R2+URZ+0x90], R0 ;  /* 0x00009000020085a7 */ /* 0x000ee400080010ff */
[----:B---3--:R-:W-:Y:S05]  /*a010*/  @!P0 BRA `(.L_x_111) ;  /* 0xfffffffc00f08947 */ /* 0x008fea000383ffff */
[----:B------:R-:W-:Y:S05]  /*a020*/  BRA `(.L_x_110) ;  /* 0xffffffcc00007947 */ /* 0x000fea000383ffff */
.L_x_119:
[----:B--2---:R2:W3:Y:S02]  /*a030*/  SYNCS.PHASECHK.TRANS64.TRYWAIT P0, [R0+URZ+0x90], R5 ;  /* 0x00009005000075a7 */ /* 0x0044e400080011ff */
[----:B---3--:R-:W-:Y:S05]  /*a040*/  @!P0 NANOSLEEP.SYNCS 0x989680 ;  /* 0x009896800000895d */ /* 0x008fea0003900000 */
[----:B------:R-:W3:Y:S02]  /*a050*/  @!P0 SYNCS.PHASECHK.TRANS64 P0, [R0+URZ+0x90], R5 ;  /* 0x00009005000085a7 */ /* 0x000ee400080010ff */
[----:B---3--:R-:W-:Y:S05]  /*a060*/  @!P0 BRA `(.L_x_119) ;  /* 0xfffffffc00f08947 */ /* 0x008fea000383ffff */
[----:B------:R-:W-:Y:S05]  /*a070*/  BRA `(.L_x_118) ;  /* 0xffffffd800047947 */ /* 0x000fea000383ffff */
.L_x_127:
[----:B--2---:R2:W3:Y:S02]  /*a080*/  SYNCS.PHASECHK.TRANS64.TRYWAIT P0, [R2+URZ+0x90], R0 ;  /* 0x00009000020075a7 */ /* 0x0044e400080011ff */
[----:B---3--:R-:W-:Y:S05]  /*a090*/  @!P0 NANOSLEEP.SYNCS 0x989680 ;  /* 0x009896800000895d */ /* 0x008fea0003900000 */
[----:B------:R-:W3:Y:S02]  /*a0a0*/  @!P0 SYNCS.PHASECHK.TRANS64 P0, [R2+URZ+0x90], R0 ;  /* 0x00009000020085a7 */ /* 0x000ee400080010ff */
[----:B---3--:R-:W-:Y:S05]  /*a0b0*/  @!P0 BRA `(.L_x_127) ;  /* 0xfffffffc00f08947 */ /* 0x008fea000383ffff */
[----:B------:R-:W-:Y:S05]  /*a0c0*/  BRA `(.L_x_126) ;  /* 0xffffffe400087947 */ /* 0x000fea000383ffff */
        .weak           $__internal_0_$__cuda_sm10x_tcgen05_guardrail_trap_col_being_dealloced_not_returned_by_alloc
        .type           $__internal_0_$__cuda_sm10x_tcgen05_guardrail_trap_col_being_dealloced_not_returned_by_alloc,@function
        .size           $__internal_0_$__cuda_sm10x_tcgen05_guardrail_trap_col_being_dealloced_not_returned_by_alloc,($__internal_1_$__cuda_sm10x_tcgen05_guardrail_trap_phase_invalid_during_alloc - $__internal_0_$__cuda_sm10x_tcgen05_guardrail_trap_col_being_dealloced_not_returned_by_alloc)
$__internal_0_$__cuda_sm10x_tcgen05_guardrail_trap_col_being_dealloced_not_returned_by_alloc:
[----:B------:R-:W-:Y:S05]  /*a0d0*/  BPT.TRAP 0x1 ;  /* 0x000000040000795c */ /* 0x000fea0000300000 */
[----:B------:R-:W-:-:S04]  /*a0e0*/  HFMA2 R3, -RZ, RZ, 0, 0 ;  /* 0x00000000ff037431 */ /* 0x000fc800000001ff */
[----:B------:R-:W-:Y:S05]  /*a0f0*/  RET.REL.NODEC R2 `(_ZN7cutlass13device_kernelINS_4gemm6kernel13GemmUniversalIN4cute5tupleIJiiiiEEENS1_10collective13CollectiveMmaINS1_35MainloopSm100TmaUmmaWarpSpecializedILi9ELi2ELi4ENS5_IJNS4_1CILi1EEESB_SB_EEEEENS5_IJNSA_ILi64EEENSA_ILi256EEENSA_ILi32EEEEEENS_6half_tENS5_IJSB_llEEESI_SJ_NS4_8TiledMMAINS4_8MMA_AtomIJNS4_20SM100_MMA_F16BF16_SSISI_SI_fLi64ELi256ELNS4_4UMMA5MajorE1ELSO_1ELNSN_7ScaleInE0ELSP_0EEEEEENS4_6LayoutISC_NS5_IJNSA_ILi0EEEST_ST_EEEEENS5_IJNS4_10UnderscoreESW_SW_EEEEENS4_13SM90_TMA_LOADENS4_14ComposedLayoutINS4_7SwizzleILi3ELi4ELi3EEENS4_18smem_ptr_flag_bitsILi16EEENSS_INS5_IJSE_NSA_ILi8EEEEEENS5_IJSB_SE_EEEEEEEvNS4_8identityESZ_S19_vS1A_EENS_8epilogue10collective18CollectiveEpilogueINS1C_23Sm100TmaWarpSpecializedILi4ELi2ELi32ELb1ELb0EEEJSH_NS5_IJNSS_ISE_SB_EES1H_EEESI_NS5_IJlSB_lEEESI_S1J_NS1C_6fusion15FusionCallbacksIS1G_NS1K_17LinearCombinationISI_fSI_fLNS_15FloatRoundStyleE2EEESH_S1I_JEEENS4_5SM1004TMEM4LOAD26SM100_TMEM_LOAD_16dp256b8xESZ_NS10_IS12_S14_NSS_INS5_IJS15_SE_EEENS5_IJSE_SB_EEEEEEENS4_17SM75_U32x4_LDSM_NENS4_14SM90_TMA_STOREES1X_NS4_17SM90_U32x4_STSM_NENS4_39AutoVectorizingCopyWithAssumedAlignmentILi128EEEEEEvvEEEEvNT_6ParamsE) ;  /* 0xffffff5c02c07950 */ /* 0x000fea0003c3ffff */
        .weak           $__internal_1_$__cuda_sm10x_tcgen05_guardrail_trap_phase_invalid_during_alloc
        .type           $__internal_1_$__cuda_sm10x_tcgen05_guardrail_trap_phase_invalid_during_alloc,@function
        .size           $__internal_1_$__cuda_sm10x_tcgen05_guardrail_trap_phase_invalid_during_alloc,($__internal_2_$__cuda_sm10x_tcgen05_guardrail_trap_unallocated_columns_being_dealloced - $__internal_1_$__cuda_sm10x_tcgen05_guardrail_trap_phase_invalid_during_alloc)
$__internal_1_$__cuda_sm10x_tcgen05_guardrail_trap_phase_invalid_during_alloc:
[----:B------:R-:W-:Y:S05]  /*a100*/  BPT.TRAP 0x1 ;  /* 0x000000040000795c */ /* 0x000fea0000300000 */
[----:B------:R-:W-:-:S04]  /*a110*/  MOV R3, 0x0 ;  /* 0x0000000000037802 */ /* 0x000fc80000000f00 */
[----:B------:R-:W-:Y:S05]  /*a120*/  RET.REL.NODEC R2 `(_ZN7cutlass13device_kernelINS_4gemm6kernel13GemmUniversalIN4cute5tupleIJiiiiEEENS1_10collective13CollectiveMmaINS1_35MainloopSm100TmaUmmaWarpSpecializedILi9ELi2ELi4ENS5_IJNS4_1CILi1EEESB_SB_EEEEENS5_IJNSA_ILi64EEENSA_ILi256EEENSA_ILi32EEEEEENS_6half_tENS5_IJSB_llEEESI_SJ_NS4_8TiledMMAINS4_8MMA_AtomIJNS4_20SM100_MMA_F16BF16_SSISI_SI_fLi64ELi256ELNS4_4UMMA5MajorE1ELSO_1ELNSN_7ScaleInE0ELSP_0EEEEEENS4_6LayoutISC_NS5_IJNSA_ILi0EEEST_ST_EEEEENS5_IJNS4_10UnderscoreESW_SW_EEEEENS4_13SM90_TMA_LOADENS4_14ComposedLayoutINS4_7SwizzleILi3ELi4ELi3EEENS4_18smem_ptr_flag_bitsILi16EEENSS_INS5_IJSE_NSA_ILi8EEEEEENS5_IJSB_SE_EEEEEEEvNS4_8identityESZ_S19_vS1A_EENS_8epilogue10collective18CollectiveEpilogueINS1C_23Sm100TmaWarpSpecializedILi4ELi2ELi32ELb1ELb0EEEJSH_NS5_IJNSS_ISE_SB_EES1H_EEESI_NS5_IJlSB_lEEESI_S1J_NS1C_6fusion15FusionCallbacksIS1G_NS1K_17LinearCombinationISI_fSI_fLNS_15FloatRoundStyleE2EEESH_S1I_JEEENS4_5SM1004TMEM4LOAD26SM100_TMEM_LOAD_16dp256b8xESZ_NS10_IS12_S14_NSS_INS5_IJS15_SE_EEENS5_IJSE_SB_EEEEEEENS4_17SM75_U32x4_LDSM_NENS4_14SM90_TMA_STOREES1X_NS4_17SM90_U32x4_STSM_NENS4_39AutoVectorizingCopyWithAssumedAlignmentILi128EEEEEEvvEEEEvNT_6ParamsE) ;  /* 0xffffff5c02b47950 */ /* 0x000fea0003c3ffff */
        .weak           $__internal_2_$__cuda_sm10x_tcgen05_guardrail_trap_unallocated_columns_being_dealloced
        .type           $__internal_2_$__cuda_sm10x_tcgen05_guardrail_trap_unallocated_columns_being_dealloced,@function
        .size           $__internal_2_$__cuda_sm10x_tcgen05_guardrail_trap_unallocated_columns_being_dealloced,(.L_x_192 - $__internal_2_$__cuda_sm10x_tcgen05_guardrail_trap_unallocated_columns_being_dealloced)
$__internal_2_$__cuda_sm10x_tcgen05_guardrail_trap_unallocated_columns_being_dealloced:
[----:B------:R-:W-:Y:S05]  /*a130*/  BPT.TRAP 0x1 ;  /* 0x000000040000795c */ /* 0x000fea0000300000 */
[----:B------:R-:W-:-:S04]  /*a140*/  HFMA2 R3, -RZ, RZ, 0, 0 ;  /* 0x00000000ff037431 */ /* 0x000fc800000001ff */
[----:B------:R-:W-:Y:S05]  /*a150*/  RET.REL.NODEC R2 `(_ZN7cutlass13device_kernelINS_4gemm6kernel13GemmUniversalIN4cute5tupleIJiiiiEEENS1_10collective13CollectiveMmaINS1_35MainloopSm100TmaUmmaWarpSpecializedILi9ELi2ELi4ENS5_IJNS4_1CILi1EEESB_SB_EEEEENS5_IJNSA_ILi64EEENSA_ILi256EEENSA_ILi32EEEEEENS_6half_tENS5_IJSB_llEEESI_SJ_NS4_8TiledMMAINS4_8MMA_AtomIJNS4_20SM100_MMA_F16BF16_SSISI_SI_fLi64ELi256ELNS4_4UMMA5MajorE1ELSO_1ELNSN_7ScaleInE0ELSP_0EEEEEENS4_6LayoutISC_NS5_IJNSA_ILi0EEEST_ST_EEEEENS5_IJNS4_10UnderscoreESW_SW_EEEEENS4_13SM90_TMA_LOADENS4_14ComposedLayoutINS4_7SwizzleILi3ELi4ELi3EEENS4_18smem_ptr_flag_bitsILi16EEENSS_INS5_IJSE_NSA_ILi8EEEEEENS5_IJSB_SE_EEEEEEEvNS4_8identityESZ_S19_vS1A_EENS_8epilogue10collective18CollectiveEpilogueINS1C_23Sm100TmaWarpSpecializedILi4ELi2ELi32ELb1ELb0EEEJSH_NS5_IJNSS_ISE_SB_EES1H_EEESI_NS5_IJlSB_lEEESI_S1J_NS1C_6fusion15FusionCallbacksIS1G_NS1K_17LinearCombinationISI_fSI_fLNS_15FloatRoundStyleE2EEESH_S1I_JEEENS4_5SM1004TMEM4LOAD26SM100_TMEM_LOAD_16dp256b8xESZ_NS10_IS12_S14_NSS_INS5_IJS15_SE_EEENS5_IJSE_SB_EEEEEEENS4_17SM75_U32x4_LDSM_NENS4_14SM90_TMA_STOREES1X_NS4_17SM90_U32x4_STSM_NENS4_39AutoVectorizingCopyWithAssumedAlignmentILi128EEEEEEvvEEEEvNT_6ParamsE) ;  /* 0xffffff5c02a87950 */ /* 0x000fea0003c3ffff */
.L_x_191:
[----:B------:R-:W-:-:S00]  /*a160*/  BRA `(.L_x_191) ;  /* 0xfffffffc00fc7947 */ /* 0x000fc0000383ffff */
[----:B------:R-:W-:-:S00]  /*a170*/  NOP ;  /* 0x0000000000007918 */ /* 0x000fc00000000000 */
        /* <DEDUP_REMOVED lines=8> */
.L_x_192:


//--------------------- .nv.global.init           --------------------------
	.section	.nv.global.init,"aw",@progbits
.nv.global.init:
	.type		$str$27,@object
	.size		$str$27,($str$28 - $str$27)
$str$27:
        /*0000*/ 	.byte	0x28, 0x61, 0x64, 0x64, 0x72, 0x65, 0x73, 0x73, 0x20, 0x26, 0x20, 0x6d, 0x61, 0x73, 0x6b, 0x29
        /*0010*/ 	.byte	0x20, 0x3d, 0x3d, 0x20, 0x30, 0x00
	.type		$str$28,@object
	.size		$str$28,($str$26 - $str$28)
$str$28:
        /*0016*/ 	.byte	0x2f, 0x74, 0x6d, 0x70, 0x2f, 0x63, 0x75, 0x74, 0x6c, 0x61, 0x73, 0x73, 0x5f, 0x73, 0x77, 0x65
        /*0026*/ 	.byte	0x65, 0x70, 0x5f, 0x73, 0x72, 0x63, 0x2f, 0x69, 0x6e, 0x63, 0x6c, 0x75, 0x64, 0x65, 0x2f, 0x63
        /*0036*/ 	.byte	0x75, 0x74, 0x65, 0x2f, 0x70, 0x6f, 0x69, 0x6e, 0x74, 0x65, 0x72, 0x5f, 0x66, 0x6c, 0x61, 0x67
        /*0046*/ 	.byte	0x67, 0x65, 0x64, 0x2e, 0x68, 0x70, 0x70, 0x00
	.type		$str$26,@object
	.size		$str$26,($str$25 - $str$26)
$str$26:
        /*004e*/ 	.byte	0x2f, 0x74, 0x6d, 0x70, 0x2f, 0x63, 0x75, 0x74, 0x6c, 0x61, 0x73, 0x73, 0x5f, 0x73, 0x77, 0x65
        /*005e*/ 	.byte	0x65, 0x70, 0x5f, 0x73, 0x72, 0x63, 0x2f, 0x69, 0x6e, 0x63, 0x6c, 0x75, 0x64, 0x65, 0x2f, 0x63
        /*006e*/ 	.byte	0x75, 0x74, 0x65, 0x2f, 0x61, 0x74, 0x6f, 0x6d, 0x2f, 0x63, 0x6f, 0x70, 0x79, 0x5f, 0x74, 0x72
        /*007e*/ 	.byte	0x61, 0x69, 0x74, 0x73, 0x5f, 0x73, 0x6d, 0x31, 0x30, 0x30, 0x2e, 0x68, 0x70, 0x70, 0x00
	.type		$str$25,@object
	.size		$str$25,(__unnamed_1 - $str$25)
$str$25:
        /*008d*/ 	.byte	0x28, 0x28, 0x75, 0x69, 0x6e, 0x74, 0x33, 0x32, 0x5f, 0x74, 0x28, 0x74, 0x68, 0x72, 0x65, 0x61
        /*009d*/ 	.byte	0x64, 0x49, 0x64, 0x78, 0x2e, 0x78, 0x29, 0x20, 0x2f, 0x20, 0x33, 0x32, 0x29, 0x20, 0x25, 0x20
        /*00ad*/ 	.byte	0x34, 0x29, 0x20, 0x3d, 0x3d, 0x20, 0x28, 0x28, 0x28, 0x74, 0x6d, 0x65, 0x6d, 0x5f, 0x61, 0x64
        /*00bd*/ 	.byte	0x64, 0x72, 0x20, 0x3e, 0x3e, 0x20, 0x31, 0x36, 0x29, 0x20, 0x2f, 0x20, 0x33, 0x32, 0x29, 0x20
        /*00cd*/ 	.byte	0x25, 0x20, 0x34, 0x29, 0x00
	.type		__unnamed_1,@object
	.size		__unnamed_1,(__unnamed_2 - __unnamed_1)
__unnamed_1:
        /*00d2*/ 	.byte	0x61, 0x75, 0x74, 0x6f, 0x20, 0x63, 0x75, 0x74, 0x65, 0x3a, 0x3a, 0x61, 0x73, 0x5f, 0x70, 0x6f
        /* <DEDUP_REMOVED lines=24> */
        /*0262*/ 	.byte	0x3e, 0x3e, 0x3e, 0x5d, 0x00
	.type		__unnamed_2,@object
	.size		__unnamed_2,(.L_2 - __unnamed_2)
__unnamed_2:
        /* <DEDUP_REMOVED lines=46> */
        /*0547*/ 	.byte	0x75, 0x74, 0x65, 0x3a, 0x3a, 0x43, 0x3c, 0x30, 0x3e, 0x3e, 0x3e, 0x3e, 0x5d, 0x00
.L_2:


//--------------------- .nv.shared._ZN7cutlass13device_kernelINS_4gemm6kernel13GemmUniversalIN4cute5tupleIJiiiiEEENS1_10collective13CollectiveMmaINS1_35MainloopSm100TmaUmmaWarpSpecializedILi9ELi2ELi4ENS5_IJNS4_1CILi1EEESB_SB_EEEEENS5_IJNSA_ILi64EEENSA_ILi256EEENSA_ILi32EEEEEENS_6half_tENS5_IJSB_llEEESI_SJ_NS4_8TiledMMAINS4_8MMA_AtomIJNS4_20SM100_MMA_F16BF16_SSISI_SI_fLi64ELi256ELNS4_4UMMA5MajorE1ELSO_1ELNSN_7ScaleInE0ELSP_0EEEEEENS4_6LayoutISC_NS5_IJNSA_ILi0EEEST_ST_EEEEENS5_IJNS4_10UnderscoreESW_SW_EEEEENS4_13SM90_TMA_LOADENS4_14ComposedLayoutINS4_7SwizzleILi3ELi4ELi3EEENS4_18smem_ptr_flag_bitsILi16EEENSS_INS5_IJSE_NSA_ILi8EEEEEENS5_IJSB_SE_EEEEEEEvNS4_8identityESZ_S19_vS1A_EENS_8epilogue10collective18CollectiveEpilogueINS1C_23Sm100TmaWarpSpecializedILi4ELi2ELi32ELb1ELb0EEEJSH_NS5_IJNSS_ISE_SB_EES1H_EEESI_NS5_IJlSB_lEEESI_S1J_NS1C_6fusion15FusionCallbacksIS1G_NS1K_17LinearCombinationISI_fSI_fLNS_15FloatRoundStyleE2EEESH_S1I_JEEENS4_5SM1004TMEM4LOAD26SM100_TMEM_LOAD_16dp256b8xESZ_NS10_IS12_S14_NSS_INS5_IJS15_SE_EEENS5_IJSE_SB_EEEEEEENS4_17SM75_U32x4_LDSM_NENS4_14SM90_TMA_STOREES1X_NS4_17SM90_U32x4_STSM_NENS4_39AutoVectorizingCopyWithAssumedAlignmentILi128EEEEEEvvEEEEvNT_6ParamsE --------------------------
	.section	.nv.shared._ZN7cutlass13device_kernelINS_4gemm6kernel13GemmUniversalIN4cute5tupleIJiiiiEEENS1_10collective13CollectiveMmaINS1_35MainloopSm100TmaUmmaWarpSpecializedILi9ELi2ELi4ENS5_IJNS4_1CILi1EEESB_SB_EEEEENS5_IJNSA_ILi64EEENSA_ILi256EEENSA_ILi32EEEEEENS_6half_tENS5_IJSB_llEEESI_SJ_NS4_8TiledMMAINS4_8MMA_AtomIJNS4_20SM100_MMA_F16BF16_SSISI_SI_fLi64ELi256ELNS4_4UMMA5MajorE1ELSO_1ELNSN_7ScaleInE0ELSP_0EEEEEENS4_6LayoutISC_NS5_IJNSA_ILi0EEEST_ST_EEEEENS5_IJNS4_10UnderscoreESW_SW_EEEEENS4_13SM90_TMA_LOADENS4_14ComposedLayoutINS4_7SwizzleILi3ELi4ELi3EEENS4_18smem_ptr_flag_bitsILi16EEENSS_INS5_IJSE_NSA_ILi8EEEEEENS5_IJSB_SE_EEEEEEEvNS4_8identityESZ_S19_vS1A_EENS_8epilogue10collective18CollectiveEpilogueINS1C_23Sm100TmaWarpSpecializedILi4ELi2ELi32ELb1ELb0EEEJSH_NS5_IJNSS_ISE_SB_EES1H_EEESI_NS5_IJlSB_lEEESI_S1J_NS1C_6fusion15FusionCallbacksIS1G_NS1K_17LinearCombinationISI_fSI_fLNS_15FloatRoundStyleE2EEESH_S1I_JEEENS4_5SM1004TMEM4LOAD26SM100_TMEM_LOAD_16dp256b8xESZ_NS10_IS12_S14_NSS_INS5_IJS15_SE_EEENS5_IJSE_SB_EEEEEEENS4_17SM75_U32x4_LDSM_NENS4_14SM90_TMA_STOREES1X_NS4_17SM90_U32x4_STSM_NENS4_39AutoVectorizingCopyWithAssumedAlignmentILi128EEEEEEvvEEEEvNT_6ParamsE,"aw",@nobits
	.sectionflags	@""
	.align	16
	.zero		1024


//--------------------- .nv.shared.reserved.0     --------------------------
	.section	.nv.shared.reserved.0,"aw",@nobits
	.weak		__nv_reservedSMEM_offset_0_alias
	.size		__nv_reservedSMEM_offset_0_alias, 0, 64
	.other		__nv_reservedSMEM_offset_0_alias,@"STO_CUDA_RESERVED_SHARED STV_DEFAULT"
__nv_reservedSMEM_offset_0_alias:
	.zero		0
.nv.shared.reserved.0:
	.zero		64
	.weak		__nv_reservedSMEM_tcgen05_partition
	.type		__nv_reservedSMEM_tcgen05_partition,@object
	.size		__nv_reservedSMEM_tcgen05_partition,(.L_0 - __nv_reservedSMEM_tcgen05_partition)
__nv_reservedSMEM_tcgen05_partition:
	.zero		32
.L_0:


//--------------------- .nv.global                --------------------------
	.section	.nv.global,"aw",@nobits
.nv.global:
	.type		_ZN40_INTERNAL_f060aa5c_4_k_cu_1196191d_338134cute1_E,@object
	.size		_ZN40_INTERNAL_f060aa5c_4_k_cu_1196191d_338134cute1_E,(_ZN40_INTERNAL_f060aa5c_4_k_cu_1196191d_338134cuda3std3__45__cpo6cbeginE - _ZN40_INTERNAL_f060aa5c_4_k_cu_1196191d_338134cute1_E)
_ZN40_INTERNAL_f060aa5c_4_k_cu_1196191d_338134cute1_E:
	.zero		1
	.type		_ZN40_INTERNAL_f060aa5c_4_k_cu_1196191d_338134cuda3std3__45__cpo6cbeginE,@object
	.size		_ZN40_INTERNAL_f060aa5c_4_k_cu_1196191d_338134cuda3std3__45__cpo6cbeginE,(_ZN40_INTERNAL_f060aa5c_4_k_cu_1196191d_338134cuda3std3__48in_placeE - _ZN40_INTERNAL_f060aa5c_4_k_cu_1196191d_338134cuda3std3__45__cpo6cbeginE)
_ZN40_INTERNAL_f060aa5c_4_k_cu_1196191d_338134cuda3std3__45__cpo6cbeginE:
	.zero		1
	.type		_ZN40_INTERNAL_f060aa5c_4_k_cu_1196191d_338134cuda3std3__48in_placeE,@object
	.size		_ZN40_INTERNAL_f060aa5c_4_k_cu_1196191d_338134cuda3std3__48in_placeE,(_ZN40_INTERNAL_f060aa5c_4_k_cu_1196191d_338134cuda3std6ranges3__45__cpo9iter_moveE - _ZN40_INTERNAL_f060aa5c_4_k_cu_1196191d_338134cuda3std3__48in_placeE)
_ZN40_INTERNAL_f060aa5c_4_k_cu_1196191d_338134cuda3std3__48in_placeE:
	.zero		1
	.type		_ZN40_INTERNAL_f060aa5c_4_k_cu_1196191d_338134cuda3std6ranges3__45__cpo9iter_moveE,@object
	.size		_ZN40_INTERNAL_f060aa5c_4_k_cu_1196191d_338134cuda3std6ranges3__45__cpo9iter_moveE,(_ZN40_INTERNAL_f060aa5c_4_k_cu_1196191d_338134cuda3std3__45__cpo5beginE - _ZN40_INTERNAL_f060aa5c_4_k_cu_1196191d_338134cuda3std6ranges3__45__cpo9iter_moveE)
_ZN40_INTERNAL_f060aa5c_4_k_cu_1196191d_338134cuda3std6ranges3__45__cpo9iter_moveE:
	.zero		1
	.type		_ZN40_INTERNAL_f060aa5c_4_k_cu_1196191d_338134cuda3std3__45__cpo5beginE,@object
	.size		_ZN40_INTERNAL_f060aa5c_4_k_cu_1196191d_338134cuda3std3__45__cpo5beginE,(_ZN40_INTERNAL_f060aa5c_4_k_cu_1196191d_338134cuda3std3__442_GLOBAL__N__f060aa5c_4_k_cu_1196191d_338136ignoreE - _ZN40_INTERNAL_f060aa5c_4_k_cu_1196191d_338134cuda3std3__45__cpo5beginE)
_ZN40_INTERNAL_f060aa5c_4_k_cu_1196191d_338134cuda3std3__45__cpo5beginE:
	.zero		1
	.type		_ZN40_INTERNAL_f060aa5c_4_k_cu_1196191d_338134cuda3std3__442_GLOBAL__N__f060aa5c_4_k_cu_1196191d_338136ignoreE,@object
	.size		_ZN40_INTERNAL_f060aa5c_4_k_cu_1196191d_338134cuda3std3__442_GLOBAL__N__f060aa5c_4_k_cu_1196191d_338136ignoreE,(_ZN40_INTERNAL_f060aa5c_4_k_cu_1196191d_338134cute7productE - _ZN40_INTERNAL_f060aa5c_4_k_cu_1196191d_338134cuda3std3__442_GLOBAL__N__f060aa5c_4_k_cu_1196191d_338136ignoreE)
_ZN40_INTERNAL_f060aa5c_4_k_cu_1196191d_338134cuda3std3__442_GLOBAL__N__f060aa5c_4_k_cu_1196191d_338136ignoreE:
	.zero		1
	.type		_ZN40_INTERNAL_f060aa5c_4_k_cu_1196191d_338134cute7productE,@object
	.size		_ZN40_INTERNAL_f060aa5c_4_k_cu_1196191d_338134cute7productE,(_ZN40_INTERNAL_f060aa5c_4_k_cu_1196191d_338134cuda3std3__45__cpo3endE - _ZN40_INTERNAL_f060aa5c_4_k_cu_1196191d_338134cute7productE)
_ZN40_INTERNAL_f060aa5c_4_k_cu_1196191d_338134cute7productE:
	.zero		1
	.type		_ZN40_INTERNAL_f060aa5c_4_k_cu_1196191d_338134cuda3std3__45__cpo3endE,@object
	.size		_ZN40_INTERNAL_f060aa5c_4_k_cu_1196191d_338134cuda3std3__45__cpo3endE,(_ZN40_INTERNAL_f060aa5c_4_k_cu_1196191d_338134cuda3std3__419piecewise_constructE - _ZN40_INTERNAL_f060aa5c_4_k_cu_1196191d_338134cuda3std3__45__cpo3endE)
_ZN40_INTERNAL_f060aa5c_4_k_cu_1196191d_338134cuda3std3__45__cpo3endE:
	.zero		1
	.type		_ZN40_INTERNAL_f060aa5c_4_k_cu_1196191d_338134cuda3std3__419piecewise_constructE,@object
	.size		_ZN40_INTERNAL_f060aa5c_4_k_cu_1196191d_338134cuda3std3__419piecewise_constructE,(_ZN40_INTERNAL_f060aa5c_4_k_cu_1196191d_338134cuda3std3__45__cpo4cendE - _ZN40_INTERNAL_f060aa5c_4_k_cu_1196191d_338134cuda3std3__419piecewise_constructE)
_ZN40_INTERNAL_f060aa5c_4_k_cu_1196191d_338134cuda3std3__419piecewise_constructE:
	.zero		1
	.type		_ZN40_INTERNAL_f060aa5c_4_k_cu_1196191d_338134cuda3std3__45__cpo4cendE,@object
	.size		_ZN40_INTERNAL_f060aa5c_4_k_cu_1196191d_338134cuda3std3__45__cpo4cendE,(_ZN40_INTERNAL_f060aa5c_4_k_cu_1196191d_338134cuda3std6ranges3__45__cpo4swapE - _ZN40_INTERNAL_f060aa5c_4_k_cu_1196191d_338134cuda3std3__45__cpo4cendE)
_ZN40_INTERNAL_f060aa5c_4_k_cu_1196191d_338134cuda3std3__45__cpo4cendE:
	.zero		1
	.type		_ZN40_INTERNAL_f060aa5c_4_k_cu_1196191d_338134cuda3std6ranges3__45__cpo4swapE,@object
	.size		_ZN40_INTERNAL_f060aa5c_4_k_cu_1196191d_338134cuda3std6ranges3__45__cpo4swapE,(.L_10 - _ZN40_INTERNAL_f060aa5c_4_k_cu_1196191d_338134cuda3std6ranges3__45__cpo4swapE)
_ZN40_INTERNAL_f060aa5c_4_k_cu_1196191d_338134cuda3std6ranges3__45__cpo4swapE:
	.zero		1
.L_10:


//--------------------- .nv.constant0._ZN7cutlass13device_kernelINS_4gemm6kernel13GemmUniversalIN4cute5tupleIJiiiiEEENS1_10collective13CollectiveMmaINS1_35MainloopSm100TmaUmmaWarpSpecializedILi9ELi2ELi4ENS5_IJNS4_1CILi1EEESB_SB_EEEEENS5_IJNSA_ILi64EEENSA_ILi256EEENSA_ILi32EEEEEENS_6half_tENS5_IJSB_llEEESI_SJ_NS4_8TiledMMAINS4_8MMA_AtomIJNS4_20SM100_MMA_F16BF16_SSISI_SI_fLi64ELi256ELNS4_4UMMA5MajorE1ELSO_1ELNSN_7ScaleInE0ELSP_0EEEEEENS4_6LayoutISC_NS5_IJNSA_ILi0EEEST_ST_EEEEENS5_IJNS4_10UnderscoreESW_SW_EEEEENS4_13SM90_TMA_LOADENS4_14ComposedLayoutINS4_7SwizzleILi3ELi4ELi3EEENS4_18smem_ptr_flag_bitsILi16EEENSS_INS5_IJSE_NSA_ILi8EEEEEENS5_IJSB_SE_EEEEEEEvNS4_8identityESZ_S19_vS1A_EENS_8epilogue10collective18CollectiveEpilogueINS1C_23Sm100TmaWarpSpecializedILi4ELi2ELi32ELb1ELb0EEEJSH_NS5_IJNSS_ISE_SB_EES1H_EEESI_NS5_IJlSB_lEEESI_S1J_NS1C_6fusion15FusionCallbacksIS1G_NS1K_17LinearCombinationISI_fSI_fLNS_15FloatRoundStyleE2EEESH_S1I_JEEENS4_5SM1004TMEM4LOAD26SM100_TMEM_LOAD_16dp256b8xESZ_NS10_IS12_S14_NSS_INS5_IJS15_SE_EEENS5_IJSE_SB_EEEEEEENS4_17SM75_U32x4_LDSM_NENS4_14SM90_TMA_STOREES1X_NS4_17SM90_U32x4_STSM_NENS4_39AutoVectorizingCopyWithAssumedAlignmentILi128EEEEEEvvEEEEvNT_6ParamsE --------------------------
	.section	.nv.constant0._ZN7cutlass13device_kernelINS_4gemm6kernel13GemmUniversalIN4cute5tupleIJiiiiEEENS1_10collective13CollectiveMmaINS1_35MainloopSm100TmaUmmaWarpSpecializedILi9ELi2ELi4ENS5_IJNS4_1CILi1EEESB_SB_EEEEENS5_IJNSA_ILi64EEENSA_ILi256EEENSA_ILi32EEEEEENS_6half_tENS5_IJSB_llEEESI_SJ_NS4_8TiledMMAINS4_8MMA_AtomIJNS4_20SM100_MMA_F16BF16_SSISI_SI_fLi64ELi256ELNS4_4UMMA5MajorE1ELSO_1ELNSN_7ScaleInE0ELSP_0EEEEEENS4_6LayoutISC_NS5_IJNSA_ILi0EEEST_ST_EEEEENS5_IJNS4_10UnderscoreESW_SW_EEEEENS4_13SM90_TMA_LOADENS4_14ComposedLayoutINS4_7SwizzleILi3ELi4ELi3EEENS4_18smem_ptr_flag_bitsILi16EEENSS_INS5_IJSE_NSA_ILi8EEEEEENS5_IJSB_SE_EEEEEEEvNS4_8identityESZ_S19_vS1A_EENS_8epilogue10collective18CollectiveEpilogueINS1C_23Sm100TmaWarpSpecializedILi4ELi2ELi32ELb1ELb0EEEJSH_NS5_IJNSS_ISE_SB_EES1H_EEESI_NS5_IJlSB_lEEESI_S1J_NS1C_6fusion15FusionCallbacksIS1G_NS1K_17LinearCombinationISI_fSI_fLNS_15FloatRoundStyleE2EEESH_S1I_JEEENS4_5SM1004TMEM4LOAD26SM100_TMEM_LOAD_16dp256b8xESZ_NS10_IS12_S14_NSS_INS5_IJS15_SE_EEENS5_IJSE_SB_EEEEEEENS4_17SM75_U32x4_LDSM_NENS4_14SM90_TMA_STOREES1X_NS4_17SM90_U32x4_STSM_NENS4_39AutoVectorizingCopyWithAssumedAlignmentILi128EEEEEEvvEEEEvNT_6ParamsE,"a",@progbits
	.sectionflags	@""
	.align	4
.nv.constant0._ZN7cutlass13device_kernelINS_4gemm6kernel13GemmUniversalIN4cute5tupleIJiiiiEEENS1_10collective13CollectiveMmaINS1_35MainloopSm100TmaUmmaWarpSpecializedILi9ELi2ELi4ENS5_IJNS4_1CILi1EEESB_SB_EEEEENS5_IJNSA_ILi64EEENSA_ILi256EEENSA_ILi32EEEEEENS_6half_tENS5_IJSB_llEEESI_SJ_NS4_8TiledMMAINS4_8MMA_AtomIJNS4_20SM100_MMA_F16BF16_SSISI_SI_fLi64ELi256ELNS4_4UMMA5MajorE1ELSO_1ELNSN_7ScaleInE0ELSP_0EEEEEENS4_6LayoutISC_NS5_IJNSA_ILi0EEEST_ST_EEEEENS5_IJNS4_10UnderscoreESW_SW_EEEEENS4_13SM90_TMA_LOADENS4_14ComposedLayoutINS4_7SwizzleILi3ELi4ELi3EEENS4_18smem_ptr_flag_bitsILi16EEENSS_INS5_IJSE_NSA_ILi8EEEEEENS5_IJSB_SE_EEEEEEEvNS4_8identityESZ_S19_vS1A_EENS_8epilogue10collective18CollectiveEpilogueINS1C_23Sm100TmaWarpSpecializedILi4ELi2ELi32ELb1ELb0EEEJSH_NS5_IJNSS_ISE_SB_EES1H_EEESI_NS5_IJlSB_lEEESI_S1J_NS1C_6fusion15FusionCallbacksIS1G_NS1K_17LinearCombinationISI_fSI_fLNS_15FloatRoundStyleE2EEESH_S1I_JEEENS4_5SM1004TMEM4LOAD26SM100_TMEM_LOAD_16dp256b8xESZ_NS10_IS12_S14_NSS_INS5_IJS15_SE_EEENS5_IJSE_SB_EEEEEEENS4_17SM75_U32x4_LDSM_NENS4_14SM90_TMA_STOREES1X_NS4_17SM90_U32x4_STSM_NENS4_39AutoVectorizingCopyWithAssumedAlignmentILi128EEEEEEvvEEEEvNT_6ParamsE:
	.zero		2944


//--------------------- SYMBOLS --------------------------

	.type		.nv.reservedSmem.offset0,@object
	.size		.nv.reservedSmem.offset0,0x4
	.type		.nv.reservedSmem.cap,@object
	.size		.nv.reservedSmem.cap,0x4
	.type		__assertfail,@function
